//
// Generated by NVIDIA NVVM Compiler
//
// Compiler Build ID: CL-36424714
// Cuda compilation tools, release 13.0, V13.0.88
// Based on NVVM 20.0.0
//

.version 9.0
.target sm_100
.address_size 64

.func _Z5SQd1BiiiiiiiiiPli
(
	.param .b32 _Z5SQd1BiiiiiiiiiPli_param_0,
	.param .b32 _Z5SQd1BiiiiiiiiiPli_param_1,
	.param .b32 _Z5SQd1BiiiiiiiiiPli_param_2,
	.param .b32 _Z5SQd1BiiiiiiiiiPli_param_3,
	.param .b32 _Z5SQd1BiiiiiiiiiPli_param_4,
	.param .b32 _Z5SQd1BiiiiiiiiiPli_param_5,
	.param .b64 _Z5SQd1BiiiiiiiiiPli_param_6
)
;
.func _Z7SQd1BlBiiiiiiiiiPli
(
	.param .b32 _Z7SQd1BlBiiiiiiiiiPli_param_0,
	.param .b32 _Z7SQd1BlBiiiiiiiiiPli_param_1,
	.param .b32 _Z7SQd1BlBiiiiiiiiiPli_param_2,
	.param .b32 _Z7SQd1BlBiiiiiiiiiPli_param_3,
	.param .b32 _Z7SQd1BlBiiiiiiiiiPli_param_4,
	.param .b32 _Z7SQd1BlBiiiiiiiiiPli_param_5,
	.param .b32 _Z7SQd1BlBiiiiiiiiiPli_param_6,
	.param .b64 _Z7SQd1BlBiiiiiiiiiPli_param_7
)
;
.func _Z7SQd1BkBiiiiiiiiiPli
(
	.param .b32 _Z7SQd1BkBiiiiiiiiiPli_param_0,
	.param .b32 _Z7SQd1BkBiiiiiiiiiPli_param_1,
	.param .b32 _Z7SQd1BkBiiiiiiiiiPli_param_2,
	.param .b32 _Z7SQd1BkBiiiiiiiiiPli_param_3,
	.param .b32 _Z7SQd1BkBiiiiiiiiiPli_param_4,
	.param .b32 _Z7SQd1BkBiiiiiiiiiPli_param_5,
	.param .b32 _Z7SQd1BkBiiiiiiiiiPli_param_6,
	.param .b64 _Z7SQd1BkBiiiiiiiiiPli_param_7,
	.param .b32 _Z7SQd1BkBiiiiiiiiiPli_param_8
)
;
.func _Z5SQd2BiiiiiiiiiPli
(
	.param .b32 _Z5SQd2BiiiiiiiiiPli_param_0,
	.param .b32 _Z5SQd2BiiiiiiiiiPli_param_1,
	.param .b32 _Z5SQd2BiiiiiiiiiPli_param_2,
	.param .b32 _Z5SQd2BiiiiiiiiiPli_param_3,
	.param .b32 _Z5SQd2BiiiiiiiiiPli_param_4,
	.param .b32 _Z5SQd2BiiiiiiiiiPli_param_5,
	.param .b64 _Z5SQd2BiiiiiiiiiPli_param_6
)
;
.func _Z6SQBjrBiiiiiiiiiPli
(
	.param .b32 _Z6SQBjrBiiiiiiiiiPli_param_0,
	.param .b32 _Z6SQBjrBiiiiiiiiiPli_param_1,
	.param .b32 _Z6SQBjrBiiiiiiiiiPli_param_2,
	.param .b32 _Z6SQBjrBiiiiiiiiiPli_param_3,
	.param .b32 _Z6SQBjrBiiiiiiiiiPli_param_4,
	.param .b32 _Z6SQBjrBiiiiiiiiiPli_param_5,
	.param .b32 _Z6SQBjrBiiiiiiiiiPli_param_6,
	.param .b64 _Z6SQBjrBiiiiiiiiiPli_param_7
)
;
.func _Z3SQBiiiiiiiiiPli
(
	.param .b32 _Z3SQBiiiiiiiiiPli_param_0,
	.param .b32 _Z3SQBiiiiiiiiiPli_param_1,
	.param .b32 _Z3SQBiiiiiiiiiPli_param_2,
	.param .b32 _Z3SQBiiiiiiiiiPli_param_3,
	.param .b32 _Z3SQBiiiiiiiiiPli_param_4,
	.param .b32 _Z3SQBiiiiiiiiiPli_param_5,
	.param .b64 _Z3SQBiiiiiiiiiPli_param_6
)
;
.func _Z8SQBkBjrBiiiiiiiiiPli
(
	.param .b32 _Z8SQBkBjrBiiiiiiiiiPli_param_0,
	.param .b32 _Z8SQBkBjrBiiiiiiiiiPli_param_1,
	.param .b32 _Z8SQBkBjrBiiiiiiiiiPli_param_2,
	.param .b32 _Z8SQBkBjrBiiiiiiiiiPli_param_3,
	.param .b32 _Z8SQBkBjrBiiiiiiiiiPli_param_4,
	.param .b32 _Z8SQBkBjrBiiiiiiiiiPli_param_5,
	.param .b32 _Z8SQBkBjrBiiiiiiiiiPli_param_6,
	.param .b32 _Z8SQBkBjrBiiiiiiiiiPli_param_7,
	.param .b64 _Z8SQBkBjrBiiiiiiiiiPli_param_8,
	.param .b32 _Z8SQBkBjrBiiiiiiiiiPli_param_9
)
;
// _ZZ19execSolutionsKernelP13ConstellationPjiiE3sum has been demoted

.func _Z5SQd0BiiiiiiiiiPli(
	.param .b32 _Z5SQd0BiiiiiiiiiPli_param_0,
	.param .b32 _Z5SQd0BiiiiiiiiiPli_param_1,
	.param .b32 _Z5SQd0BiiiiiiiiiPli_param_2,
	.param .b32 _Z5SQd0BiiiiiiiiiPli_param_3,
	.param .b32 _Z5SQd0BiiiiiiiiiPli_param_4,
	.param .b32 _Z5SQd0BiiiiiiiiiPli_param_5,
	.param .b64 _Z5SQd0BiiiiiiiiiPli_param_6
)
{
	.reg .pred 	%p<7>;
	.reg .b32 	%r<26>;
	.reg .b64 	%rd<5>;

	ld.param.u32 	%r11, [_Z5SQd0BiiiiiiiiiPli_param_0];
	ld.param.u32 	%r12, [_Z5SQd0BiiiiiiiiiPli_param_1];
	ld.param.u32 	%r13, [_Z5SQd0BiiiiiiiiiPli_param_2];
	ld.param.u32 	%r14, [_Z5SQd0BiiiiiiiiiPli_param_3];
	ld.param.u32 	%r25, [_Z5SQd0BiiiiiiiiiPli_param_4];
	ld.param.u32 	%r16, [_Z5SQd0BiiiiiiiiiPli_param_5];
	ld.param.u64 	%rd1, [_Z5SQd0BiiiiiiiiiPli_param_6];
	setp.eq.s32 	%p1, %r14, %r16;
	@%p1 bra 	$L__BB0_10;
	setp.eq.s32 	%p2, %r25, 0;
	@%p2 bra 	$L__BB0_9;
	add.s32 	%r1, %r16, -1;
	add.s32 	%r2, %r14, 1;
$L__BB0_3:
	neg.s32 	%r17, %r25;
	and.b32  	%r18, %r25, %r17;
	sub.s32 	%r25, %r25, %r18;
	or.b32  	%r5, %r18, %r11;
	shl.b32 	%r6, %r5, 1;
	or.b32  	%r7, %r18, %r12;
	shr.s32 	%r8, %r7, 1;
	or.b32  	%r9, %r18, %r13;
	or.b32  	%r19, %r8, %r9;
	or.b32  	%r20, %r19, %r6;
	not.b32 	%r10, %r20;
	setp.eq.s32 	%p3, %r20, -1;
	@%p3 bra 	$L__BB0_8;
	setp.ge.s32 	%p4, %r14, %r1;
	@%p4 bra 	$L__BB0_7;
	shl.b32 	%r21, %r5, 2;
	shr.s32 	%r22, %r7, 2;
	or.b32  	%r23, %r22, %r21;
	or.b32  	%r24, %r23, %r9;
	setp.eq.s32 	%p5, %r24, -1;
	@%p5 bra 	$L__BB0_8;
	{ // callseq 1, 0
	.param .b32 param0;
	st.param.b32 	[param0], %r6;
	.param .b32 param1;
	st.param.b32 	[param1], %r8;
	.param .b32 param2;
	st.param.b32 	[param2], %r9;
	.param .b32 param3;
	st.param.b32 	[param3], %r2;
	.param .b32 param4;
	st.param.b32 	[param4], %r10;
	.param .b32 param5;
	st.param.b32 	[param5], %r16;
	.param .b64 param6;
	st.param.b64 	[param6], %rd1;
	call.uni 
	_Z5SQd0BiiiiiiiiiPli, 
	(
	param0, 
	param1, 
	param2, 
	param3, 
	param4, 
	param5, 
	param6
	);
	} // callseq 1
	bra.uni 	$L__BB0_8;
$L__BB0_7:
	{ // callseq 0, 0
	.param .b32 param0;
	st.param.b32 	[param0], %r6;
	.param .b32 param1;
	st.param.b32 	[param1], %r8;
	.param .b32 param2;
	st.param.b32 	[param2], %r9;
	.param .b32 param3;
	st.param.b32 	[param3], %r2;
	.param .b32 param4;
	st.param.b32 	[param4], %r10;
	.param .b32 param5;
	st.param.b32 	[param5], %r16;
	.param .b64 param6;
	st.param.b64 	[param6], %rd1;
	call.uni 
	_Z5SQd0BiiiiiiiiiPli, 
	(
	param0, 
	param1, 
	param2, 
	param3, 
	param4, 
	param5, 
	param6
	);
	} // callseq 0
$L__BB0_8:
	setp.ne.s32 	%p6, %r25, 0;
	@%p6 bra 	$L__BB0_3;
$L__BB0_9:
	ret;
$L__BB0_10:
	cvta.to.local.u64 	%rd2, %rd1;
	ld.local.u64 	%rd3, [%rd2];
	add.s64 	%rd4, %rd3, 1;
	st.local.u64 	[%rd2], %rd4;
	bra.uni 	$L__BB0_9;

}
.func _Z7SQd0BkBiiiiiiiiiPli(
	.param .b32 _Z7SQd0BkBiiiiiiiiiPli_param_0,
	.param .b32 _Z7SQd0BkBiiiiiiiiiPli_param_1,
	.param .b32 _Z7SQd0BkBiiiiiiiiiPli_param_2,
	.param .b32 _Z7SQd0BkBiiiiiiiiiPli_param_3,
	.param .b32 _Z7SQd0BkBiiiiiiiiiPli_param_4,
	.param .b32 _Z7SQd0BkBiiiiiiiiiPli_param_5,
	.param .b32 _Z7SQd0BkBiiiiiiiiiPli_param_6,
	.param .b64 _Z7SQd0BkBiiiiiiiiiPli_param_7,
	.param .b32 _Z7SQd0BkBiiiiiiiiiPli_param_8
)
{
	.reg .pred 	%p<8>;
	.reg .b32 	%r<43>;
	.reg .b64 	%rd<2>;

	ld.param.u32 	%r16, [_Z7SQd0BkBiiiiiiiiiPli_param_0];
	ld.param.u32 	%r17, [_Z7SQd0BkBiiiiiiiiiPli_param_1];
	ld.param.u32 	%r18, [_Z7SQd0BkBiiiiiiiiiPli_param_2];
	ld.param.u32 	%r19, [_Z7SQd0BkBiiiiiiiiiPli_param_3];
	ld.param.u32 	%r41, [_Z7SQd0BkBiiiiiiiiiPli_param_4];
	ld.param.u32 	%r21, [_Z7SQd0BkBiiiiiiiiiPli_param_5];
	ld.param.u32 	%r22, [_Z7SQd0BkBiiiiiiiiiPli_param_6];
	ld.param.u64 	%rd1, [_Z7SQd0BkBiiiiiiiiiPli_param_7];
	ld.param.u32 	%r23, [_Z7SQd0BkBiiiiiiiiiPli_param_8];
	setp.eq.s32 	%p1, %r19, %r22;
	@%p1 bra 	$L__BB1_6;
	setp.eq.s32 	%p2, %r41, 0;
	@%p2 bra 	$L__BB1_11;
	add.s32 	%r1, %r19, 1;
$L__BB1_3:
	neg.s32 	%r24, %r41;
	and.b32  	%r25, %r41, %r24;
	sub.s32 	%r41, %r41, %r25;
	or.b32  	%r26, %r25, %r16;
	shl.b32 	%r12, %r26, 1;
	or.b32  	%r13, %r25, %r17;
	shr.u32 	%r27, %r13, 1;
	or.b32  	%r14, %r25, %r18;
	or.b32  	%r28, %r27, %r14;
	or.b32  	%r15, %r28, %r12;
	setp.eq.s32 	%p3, %r15, -1;
	@%p3 bra 	$L__BB1_5;
	not.b32 	%r29, %r15;
	shr.s32 	%r30, %r13, 1;
	{ // callseq 2, 0
	.param .b32 param0;
	st.param.b32 	[param0], %r12;
	.param .b32 param1;
	st.param.b32 	[param1], %r30;
	.param .b32 param2;
	st.param.b32 	[param2], %r14;
	.param .b32 param3;
	st.param.b32 	[param3], %r1;
	.param .b32 param4;
	st.param.b32 	[param4], %r29;
	.param .b32 param5;
	st.param.b32 	[param5], %r21;
	.param .b32 param6;
	st.param.b32 	[param6], %r22;
	.param .b64 param7;
	st.param.b64 	[param7], %rd1;
	.param .b32 param8;
	st.param.b32 	[param8], %r23;
	call.uni 
	_Z7SQd0BkBiiiiiiiiiPli, 
	(
	param0, 
	param1, 
	param2, 
	param3, 
	param4, 
	param5, 
	param6, 
	param7, 
	param8
	);
	} // callseq 2
$L__BB1_5:
	setp.ne.s32 	%p4, %r41, 0;
	@%p4 bra 	$L__BB1_3;
	bra.uni 	$L__BB1_11;
$L__BB1_6:
	setp.eq.s32 	%p5, %r41, 0;
	@%p5 bra 	$L__BB1_11;
	add.s32 	%r31, %r23, -3;
	mov.b32 	%r32, 1;
	shl.b32 	%r2, %r32, %r31;
	add.s32 	%r3, %r19, 2;
$L__BB1_8:
	neg.s32 	%r33, %r41;
	and.b32  	%r34, %r41, %r33;
	sub.s32 	%r41, %r41, %r34;
	or.b32  	%r35, %r34, %r16;
	shl.b32 	%r6, %r35, 2;
	or.b32  	%r36, %r34, %r17;
	shr.s32 	%r7, %r36, 2;
	or.b32  	%r8, %r34, %r18;
	or.b32  	%r37, %r8, %r2;
	or.b32  	%r38, %r37, %r7;
	or.b32  	%r9, %r38, %r6;
	setp.eq.s32 	%p6, %r9, -1;
	@%p6 bra 	$L__BB1_10;
	not.b32 	%r39, %r9;
	or.b32  	%r40, %r7, %r2;
	{ // callseq 3, 0
	.param .b32 param0;
	st.param.b32 	[param0], %r6;
	.param .b32 param1;
	st.param.b32 	[param1], %r40;
	.param .b32 param2;
	st.param.b32 	[param2], %r8;
	.param .b32 param3;
	st.param.b32 	[param3], %r3;
	.param .b32 param4;
	st.param.b32 	[param4], %r39;
	.param .b32 param5;
	st.param.b32 	[param5], %r21;
	.param .b64 param6;
	st.param.b64 	[param6], %rd1;
	call.uni 
	_Z5SQd0BiiiiiiiiiPli, 
	(
	param0, 
	param1, 
	param2, 
	param3, 
	param4, 
	param5, 
	param6
	);
	} // callseq 3
$L__BB1_10:
	setp.eq.s32 	%p7, %r41, 0;
	@%p7 bra 	$L__BB1_11;
	bra.uni 	$L__BB1_8;
$L__BB1_11:
	ret;

}
.func _Z8SQd1BklBiiiiiiiiiPli(
	.param .b32 _Z8SQd1BklBiiiiiiiiiPli_param_0,
	.param .b32 _Z8SQd1BklBiiiiiiiiiPli_param_1,
	.param .b32 _Z8SQd1BklBiiiiiiiiiPli_param_2,
	.param .b32 _Z8SQd1BklBiiiiiiiiiPli_param_3,
	.param .b32 _Z8SQd1BklBiiiiiiiiiPli_param_4,
	.param .b32 _Z8SQd1BklBiiiiiiiiiPli_param_5,
	.param .b32 _Z8SQd1BklBiiiiiiiiiPli_param_6,
	.param .b64 _Z8SQd1BklBiiiiiiiiiPli_param_7,
	.param .b32 _Z8SQd1BklBiiiiiiiiiPli_param_8
)
{
	.reg .pred 	%p<8>;
	.reg .b32 	%r<45>;
	.reg .b64 	%rd<2>;

	ld.param.u32 	%r16, [_Z8SQd1BklBiiiiiiiiiPli_param_0];
	ld.param.u32 	%r17, [_Z8SQd1BklBiiiiiiiiiPli_param_1];
	ld.param.u32 	%r18, [_Z8SQd1BklBiiiiiiiiiPli_param_2];
	ld.param.u32 	%r19, [_Z8SQd1BklBiiiiiiiiiPli_param_3];
	ld.param.u32 	%r43, [_Z8SQd1BklBiiiiiiiiiPli_param_4];
	ld.param.u32 	%r21, [_Z8SQd1BklBiiiiiiiiiPli_param_5];
	ld.param.u32 	%r22, [_Z8SQd1BklBiiiiiiiiiPli_param_6];
	ld.param.u64 	%rd1, [_Z8SQd1BklBiiiiiiiiiPli_param_7];
	ld.param.u32 	%r23, [_Z8SQd1BklBiiiiiiiiiPli_param_8];
	setp.eq.s32 	%p1, %r19, %r22;
	@%p1 bra 	$L__BB2_6;
	setp.eq.s32 	%p2, %r43, 0;
	@%p2 bra 	$L__BB2_11;
	add.s32 	%r1, %r19, 1;
$L__BB2_3:
	neg.s32 	%r24, %r43;
	and.b32  	%r25, %r43, %r24;
	sub.s32 	%r43, %r43, %r25;
	or.b32  	%r26, %r25, %r16;
	shl.b32 	%r12, %r26, 1;
	or.b32  	%r13, %r25, %r17;
	shr.u32 	%r27, %r13, 1;
	or.b32  	%r14, %r25, %r18;
	or.b32  	%r28, %r27, %r14;
	or.b32  	%r15, %r28, %r12;
	setp.eq.s32 	%p3, %r15, -1;
	@%p3 bra 	$L__BB2_5;
	not.b32 	%r29, %r15;
	shr.s32 	%r30, %r13, 1;
	{ // callseq 4, 0
	.param .b32 param0;
	st.param.b32 	[param0], %r12;
	.param .b32 param1;
	st.param.b32 	[param1], %r30;
	.param .b32 param2;
	st.param.b32 	[param2], %r14;
	.param .b32 param3;
	st.param.b32 	[param3], %r1;
	.param .b32 param4;
	st.param.b32 	[param4], %r29;
	.param .b32 param5;
	st.param.b32 	[param5], %r21;
	.param .b32 param6;
	st.param.b32 	[param6], %r22;
	.param .b64 param7;
	st.param.b64 	[param7], %rd1;
	.param .b32 param8;
	st.param.b32 	[param8], %r23;
	call.uni 
	_Z8SQd1BklBiiiiiiiiiPli, 
	(
	param0, 
	param1, 
	param2, 
	param3, 
	param4, 
	param5, 
	param6, 
	param7, 
	param8
	);
	} // callseq 4
$L__BB2_5:
	setp.ne.s32 	%p4, %r43, 0;
	@%p4 bra 	$L__BB2_3;
	bra.uni 	$L__BB2_11;
$L__BB2_6:
	setp.eq.s32 	%p5, %r43, 0;
	@%p5 bra 	$L__BB2_11;
	add.s32 	%r31, %r23, -4;
	mov.b32 	%r32, 1;
	shl.b32 	%r2, %r32, %r31;
	add.s32 	%r3, %r19, 3;
$L__BB2_8:
	neg.s32 	%r33, %r43;
	and.b32  	%r34, %r43, %r33;
	sub.s32 	%r43, %r43, %r34;
	or.b32  	%r35, %r34, %r16;
	shl.b32 	%r6, %r35, 3;
	or.b32  	%r36, %r34, %r17;
	shr.s32 	%r7, %r36, 3;
	or.b32  	%r8, %r34, %r18;
	or.b32  	%r37, %r8, %r2;
	or.b32  	%r38, %r37, %r7;
	or.b32  	%r9, %r38, %r6;
	setp.gt.u32 	%p6, %r9, -3;
	@%p6 bra 	$L__BB2_10;
	not.b32 	%r39, %r9;
	and.b32  	%r40, %r39, 2147483646;
	or.b32  	%r41, %r6, 1;
	or.b32  	%r42, %r7, %r2;
	{ // callseq 5, 0
	.param .b32 param0;
	st.param.b32 	[param0], %r41;
	.param .b32 param1;
	st.param.b32 	[param1], %r42;
	.param .b32 param2;
	st.param.b32 	[param2], %r8;
	.param .b32 param3;
	st.param.b32 	[param3], %r3;
	.param .b32 param4;
	st.param.b32 	[param4], %r40;
	.param .b32 param5;
	st.param.b32 	[param5], %r21;
	.param .b64 param6;
	st.param.b64 	[param6], %rd1;
	call.uni 
	_Z5SQd1BiiiiiiiiiPli, 
	(
	param0, 
	param1, 
	param2, 
	param3, 
	param4, 
	param5, 
	param6
	);
	} // callseq 5
$L__BB2_10:
	setp.eq.s32 	%p7, %r43, 0;
	@%p7 bra 	$L__BB2_11;
	bra.uni 	$L__BB2_8;
$L__BB2_11:
	ret;

}
.func _Z5SQd1BiiiiiiiiiPli(
	.param .b32 _Z5SQd1BiiiiiiiiiPli_param_0,
	.param .b32 _Z5SQd1BiiiiiiiiiPli_param_1,
	.param .b32 _Z5SQd1BiiiiiiiiiPli_param_2,
	.param .b32 _Z5SQd1BiiiiiiiiiPli_param_3,
	.param .b32 _Z5SQd1BiiiiiiiiiPli_param_4,
	.param .b32 _Z5SQd1BiiiiiiiiiPli_param_5,
	.param .b64 _Z5SQd1BiiiiiiiiiPli_param_6
)
{
	.reg .pred 	%p<7>;
	.reg .b32 	%r<25>;
	.reg .b64 	%rd<5>;

	ld.param.u32 	%r10, [_Z5SQd1BiiiiiiiiiPli_param_0];
	ld.param.u32 	%r11, [_Z5SQd1BiiiiiiiiiPli_param_1];
	ld.param.u32 	%r12, [_Z5SQd1BiiiiiiiiiPli_param_2];
	ld.param.u32 	%r13, [_Z5SQd1BiiiiiiiiiPli_param_3];
	ld.param.u32 	%r24, [_Z5SQd1BiiiiiiiiiPli_param_4];
	ld.param.u32 	%r15, [_Z5SQd1BiiiiiiiiiPli_param_5];
	ld.param.u64 	%rd1, [_Z5SQd1BiiiiiiiiiPli_param_6];
	setp.eq.s32 	%p1, %r13, %r15;
	@%p1 bra 	$L__BB3_10;
	setp.eq.s32 	%p2, %r24, 0;
	@%p2 bra 	$L__BB3_9;
	add.s32 	%r1, %r13, 1;
$L__BB3_3:
	neg.s32 	%r16, %r24;
	and.b32  	%r17, %r24, %r16;
	sub.s32 	%r24, %r24, %r17;
	or.b32  	%r4, %r17, %r10;
	shl.b32 	%r5, %r4, 1;
	or.b32  	%r6, %r17, %r11;
	shr.s32 	%r7, %r6, 1;
	or.b32  	%r8, %r17, %r12;
	or.b32  	%r18, %r7, %r8;
	or.b32  	%r19, %r18, %r5;
	not.b32 	%r9, %r19;
	setp.eq.s32 	%p3, %r19, -1;
	@%p3 bra 	$L__BB3_8;
	setp.ge.s32 	%p4, %r1, %r15;
	@%p4 bra 	$L__BB3_7;
	shl.b32 	%r20, %r4, 2;
	shr.s32 	%r21, %r6, 2;
	or.b32  	%r22, %r21, %r20;
	or.b32  	%r23, %r22, %r8;
	setp.eq.s32 	%p5, %r23, -1;
	@%p5 bra 	$L__BB3_8;
	{ // callseq 7, 0
	.param .b32 param0;
	st.param.b32 	[param0], %r5;
	.param .b32 param1;
	st.param.b32 	[param1], %r7;
	.param .b32 param2;
	st.param.b32 	[param2], %r8;
	.param .b32 param3;
	st.param.b32 	[param3], %r1;
	.param .b32 param4;
	st.param.b32 	[param4], %r9;
	.param .b32 param5;
	st.param.b32 	[param5], %r15;
	.param .b64 param6;
	st.param.b64 	[param6], %rd1;
	call.uni 
	_Z5SQd1BiiiiiiiiiPli, 
	(
	param0, 
	param1, 
	param2, 
	param3, 
	param4, 
	param5, 
	param6
	);
	} // callseq 7
	bra.uni 	$L__BB3_8;
$L__BB3_7:
	{ // callseq 6, 0
	.param .b32 param0;
	st.param.b32 	[param0], %r5;
	.param .b32 param1;
	st.param.b32 	[param1], %r7;
	.param .b32 param2;
	st.param.b32 	[param2], %r8;
	.param .b32 param3;
	st.param.b32 	[param3], %r1;
	.param .b32 param4;
	st.param.b32 	[param4], %r9;
	.param .b32 param5;
	st.param.b32 	[param5], %r15;
	.param .b64 param6;
	st.param.b64 	[param6], %rd1;
	call.uni 
	_Z5SQd1BiiiiiiiiiPli, 
	(
	param0, 
	param1, 
	param2, 
	param3, 
	param4, 
	param5, 
	param6
	);
	} // callseq 6
$L__BB3_8:
	setp.ne.s32 	%p6, %r24, 0;
	@%p6 bra 	$L__BB3_3;
$L__BB3_9:
	ret;
$L__BB3_10:
	cvta.to.local.u64 	%rd2, %rd1;
	ld.local.u64 	%rd3, [%rd2];
	add.s64 	%rd4, %rd3, 1;
	st.local.u64 	[%rd2], %rd4;
	bra.uni 	$L__BB3_9;

}
.func _Z9SQd1BkBlBiiiiiiiiiPli(
	.param .b32 _Z9SQd1BkBlBiiiiiiiiiPli_param_0,
	.param .b32 _Z9SQd1BkBlBiiiiiiiiiPli_param_1,
	.param .b32 _Z9SQd1BkBlBiiiiiiiiiPli_param_2,
	.param .b32 _Z9SQd1BkBlBiiiiiiiiiPli_param_3,
	.param .b32 _Z9SQd1BkBlBiiiiiiiiiPli_param_4,
	.param .b32 _Z9SQd1BkBlBiiiiiiiiiPli_param_5,
	.param .b32 _Z9SQd1BkBlBiiiiiiiiiPli_param_6,
	.param .b32 _Z9SQd1BkBlBiiiiiiiiiPli_param_7,
	.param .b64 _Z9SQd1BkBlBiiiiiiiiiPli_param_8,
	.param .b32 _Z9SQd1BkBlBiiiiiiiiiPli_param_9
)
{
	.reg .pred 	%p<8>;
	.reg .b32 	%r<44>;
	.reg .b64 	%rd<2>;

	ld.param.u32 	%r16, [_Z9SQd1BkBlBiiiiiiiiiPli_param_0];
	ld.param.u32 	%r17, [_Z9SQd1BkBlBiiiiiiiiiPli_param_1];
	ld.param.u32 	%r18, [_Z9SQd1BkBlBiiiiiiiiiPli_param_2];
	ld.param.u32 	%r19, [_Z9SQd1BkBlBiiiiiiiiiPli_param_3];
	ld.param.u32 	%r42, [_Z9SQd1BkBlBiiiiiiiiiPli_param_4];
	ld.param.u32 	%r21, [_Z9SQd1BkBlBiiiiiiiiiPli_param_5];
	ld.param.u32 	%r22, [_Z9SQd1BkBlBiiiiiiiiiPli_param_6];
	ld.param.u32 	%r23, [_Z9SQd1BkBlBiiiiiiiiiPli_param_7];
	ld.param.u64 	%rd1, [_Z9SQd1BkBlBiiiiiiiiiPli_param_8];
	ld.param.u32 	%r24, [_Z9SQd1BkBlBiiiiiiiiiPli_param_9];
	setp.eq.s32 	%p1, %r19, %r22;
	@%p1 bra 	$L__BB4_6;
	setp.eq.s32 	%p2, %r42, 0;
	@%p2 bra 	$L__BB4_11;
	add.s32 	%r1, %r19, 1;
$L__BB4_3:
	neg.s32 	%r25, %r42;
	and.b32  	%r26, %r42, %r25;
	sub.s32 	%r42, %r42, %r26;
	or.b32  	%r27, %r26, %r16;
	shl.b32 	%r12, %r27, 1;
	or.b32  	%r13, %r26, %r17;
	shr.u32 	%r28, %r13, 1;
	or.b32  	%r14, %r26, %r18;
	or.b32  	%r29, %r28, %r14;
	or.b32  	%r15, %r29, %r12;
	setp.eq.s32 	%p3, %r15, -1;
	@%p3 bra 	$L__BB4_5;
	not.b32 	%r30, %r15;
	shr.s32 	%r31, %r13, 1;
	{ // callseq 8, 0
	.param .b32 param0;
	st.param.b32 	[param0], %r12;
	.param .b32 param1;
	st.param.b32 	[param1], %r31;
	.param .b32 param2;
	st.param.b32 	[param2], %r14;
	.param .b32 param3;
	st.param.b32 	[param3], %r1;
	.param .b32 param4;
	st.param.b32 	[param4], %r30;
	.param .b32 param5;
	st.param.b32 	[param5], %r21;
	.param .b32 param6;
	st.param.b32 	[param6], %r22;
	.param .b32 param7;
	st.param.b32 	[param7], %r23;
	.param .b64 param8;
	st.param.b64 	[param8], %rd1;
	.param .b32 param9;
	st.param.b32 	[param9], %r24;
	call.uni 
	_Z9SQd1BkBlBiiiiiiiiiPli, 
	(
	param0, 
	param1, 
	param2, 
	param3, 
	param4, 
	param5, 
	param6, 
	param7, 
	param8, 
	param9
	);
	} // callseq 8
$L__BB4_5:
	setp.ne.s32 	%p4, %r42, 0;
	@%p4 bra 	$L__BB4_3;
	bra.uni 	$L__BB4_11;
$L__BB4_6:
	setp.eq.s32 	%p5, %r42, 0;
	@%p5 bra 	$L__BB4_11;
	add.s32 	%r32, %r24, -3;
	mov.b32 	%r33, 1;
	shl.b32 	%r2, %r33, %r32;
	add.s32 	%r3, %r19, 2;
$L__BB4_8:
	neg.s32 	%r34, %r42;
	and.b32  	%r35, %r42, %r34;
	sub.s32 	%r42, %r42, %r35;
	or.b32  	%r36, %r35, %r16;
	shl.b32 	%r6, %r36, 2;
	or.b32  	%r37, %r35, %r17;
	shr.s32 	%r7, %r37, 2;
	or.b32  	%r8, %r35, %r18;
	or.b32  	%r38, %r8, %r2;
	or.b32  	%r39, %r38, %r7;
	or.b32  	%r9, %r39, %r6;
	setp.eq.s32 	%p6, %r9, -1;
	@%p6 bra 	$L__BB4_10;
	not.b32 	%r40, %r9;
	or.b32  	%r41, %r7, %r2;
	{ // callseq 9, 0
	.param .b32 param0;
	st.param.b32 	[param0], %r6;
	.param .b32 param1;
	st.param.b32 	[param1], %r41;
	.param .b32 param2;
	st.param.b32 	[param2], %r8;
	.param .b32 param3;
	st.param.b32 	[param3], %r3;
	.param .b32 param4;
	st.param.b32 	[param4], %r40;
	.param .b32 param5;
	st.param.b32 	[param5], %r21;
	.param .b32 param6;
	st.param.b32 	[param6], %r23;
	.param .b64 param7;
	st.param.b64 	[param7], %rd1;
	call.uni 
	_Z7SQd1BlBiiiiiiiiiPli, 
	(
	param0, 
	param1, 
	param2, 
	param3, 
	param4, 
	param5, 
	param6, 
	param7
	);
	} // callseq 9
$L__BB4_10:
	setp.eq.s32 	%p7, %r42, 0;
	@%p7 bra 	$L__BB4_11;
	bra.uni 	$L__BB4_8;
$L__BB4_11:
	ret;

}
.func _Z7SQd1BlBiiiiiiiiiPli(
	.param .b32 _Z7SQd1BlBiiiiiiiiiPli_param_0,
	.param .b32 _Z7SQd1BlBiiiiiiiiiPli_param_1,
	.param .b32 _Z7SQd1BlBiiiiiiiiiPli_param_2,
	.param .b32 _Z7SQd1BlBiiiiiiiiiPli_param_3,
	.param .b32 _Z7SQd1BlBiiiiiiiiiPli_param_4,
	.param .b32 _Z7SQd1BlBiiiiiiiiiPli_param_5,
	.param .b32 _Z7SQd1BlBiiiiiiiiiPli_param_6,
	.param .b64 _Z7SQd1BlBiiiiiiiiiPli_param_7
)
{
	.reg .pred 	%p<10>;
	.reg .b32 	%r<42>;
	.reg .b64 	%rd<2>;

	ld.param.u32 	%r16, [_Z7SQd1BlBiiiiiiiiiPli_param_0];
	ld.param.u32 	%r17, [_Z7SQd1BlBiiiiiiiiiPli_param_1];
	ld.param.u32 	%r18, [_Z7SQd1BlBiiiiiiiiiPli_param_2];
	ld.param.u32 	%r19, [_Z7SQd1BlBiiiiiiiiiPli_param_3];
	ld.param.u32 	%r40, [_Z7SQd1BlBiiiiiiiiiPli_param_4];
	ld.param.u32 	%r21, [_Z7SQd1BlBiiiiiiiiiPli_param_5];
	ld.param.u32 	%r22, [_Z7SQd1BlBiiiiiiiiiPli_param_6];
	ld.param.u64 	%rd1, [_Z7SQd1BlBiiiiiiiiiPli_param_7];
	setp.eq.s32 	%p1, %r19, %r22;
	@%p1 bra 	$L__BB5_6;
	setp.eq.s32 	%p2, %r40, 0;
	@%p2 bra 	$L__BB5_14;
	add.s32 	%r1, %r19, 1;
$L__BB5_3:
	neg.s32 	%r23, %r40;
	and.b32  	%r24, %r40, %r23;
	sub.s32 	%r40, %r40, %r24;
	or.b32  	%r25, %r24, %r16;
	shl.b32 	%r12, %r25, 1;
	or.b32  	%r13, %r24, %r17;
	shr.u32 	%r26, %r13, 1;
	or.b32  	%r14, %r24, %r18;
	or.b32  	%r27, %r26, %r14;
	or.b32  	%r15, %r27, %r12;
	setp.eq.s32 	%p3, %r15, -1;
	@%p3 bra 	$L__BB5_5;
	not.b32 	%r28, %r15;
	shr.s32 	%r29, %r13, 1;
	{ // callseq 10, 0
	.param .b32 param0;
	st.param.b32 	[param0], %r12;
	.param .b32 param1;
	st.param.b32 	[param1], %r29;
	.param .b32 param2;
	st.param.b32 	[param2], %r14;
	.param .b32 param3;
	st.param.b32 	[param3], %r1;
	.param .b32 param4;
	st.param.b32 	[param4], %r28;
	.param .b32 param5;
	st.param.b32 	[param5], %r21;
	.param .b32 param6;
	st.param.b32 	[param6], %r22;
	.param .b64 param7;
	st.param.b64 	[param7], %rd1;
	call.uni 
	_Z7SQd1BlBiiiiiiiiiPli, 
	(
	param0, 
	param1, 
	param2, 
	param3, 
	param4, 
	param5, 
	param6, 
	param7
	);
	} // callseq 10
$L__BB5_5:
	setp.ne.s32 	%p4, %r40, 0;
	@%p4 bra 	$L__BB5_3;
	bra.uni 	$L__BB5_14;
$L__BB5_6:
	setp.eq.s32 	%p5, %r40, 0;
	@%p5 bra 	$L__BB5_14;
	add.s32 	%r2, %r19, 2;
$L__BB5_8:
	neg.s32 	%r30, %r40;
	and.b32  	%r31, %r40, %r30;
	sub.s32 	%r40, %r40, %r31;
	or.b32  	%r32, %r31, %r16;
	shl.b32 	%r33, %r32, 2;
	or.b32  	%r5, %r33, 1;
	or.b32  	%r6, %r31, %r17;
	shr.s32 	%r7, %r6, 2;
	or.b32  	%r8, %r31, %r18;
	or.b32  	%r34, %r7, %r8;
	or.b32  	%r35, %r34, %r5;
	not.b32 	%r9, %r35;
	setp.eq.s32 	%p6, %r35, -1;
	@%p6 bra 	$L__BB5_13;
	setp.ge.s32 	%p7, %r2, %r21;
	@%p7 bra 	$L__BB5_12;
	shl.b32 	%r36, %r5, 1;
	shr.s32 	%r37, %r6, 3;
	or.b32  	%r38, %r37, %r36;
	or.b32  	%r39, %r38, %r8;
	setp.eq.s32 	%p8, %r39, -1;
	@%p8 bra 	$L__BB5_13;
	{ // callseq 12, 0
	.param .b32 param0;
	st.param.b32 	[param0], %r5;
	.param .b32 param1;
	st.param.b32 	[param1], %r7;
	.param .b32 param2;
	st.param.b32 	[param2], %r8;
	.param .b32 param3;
	st.param.b32 	[param3], %r2;
	.param .b32 param4;
	st.param.b32 	[param4], %r9;
	.param .b32 param5;
	st.param.b32 	[param5], %r21;
	.param .b64 param6;
	st.param.b64 	[param6], %rd1;
	call.uni 
	_Z5SQd1BiiiiiiiiiPli, 
	(
	param0, 
	param1, 
	param2, 
	param3, 
	param4, 
	param5, 
	param6
	);
	} // callseq 12
	bra.uni 	$L__BB5_13;
$L__BB5_12:
	{ // callseq 11, 0
	.param .b32 param0;
	st.param.b32 	[param0], %r5;
	.param .b32 param1;
	st.param.b32 	[param1], %r7;
	.param .b32 param2;
	st.param.b32 	[param2], %r8;
	.param .b32 param3;
	st.param.b32 	[param3], %r2;
	.param .b32 param4;
	st.param.b32 	[param4], %r9;
	.param .b32 param5;
	st.param.b32 	[param5], %r21;
	.param .b64 param6;
	st.param.b64 	[param6], %rd1;
	call.uni 
	_Z5SQd1BiiiiiiiiiPli, 
	(
	param0, 
	param1, 
	param2, 
	param3, 
	param4, 
	param5, 
	param6
	);
	} // callseq 11
$L__BB5_13:
	setp.eq.s32 	%p9, %r40, 0;
	@%p9 bra 	$L__BB5_14;
	bra.uni 	$L__BB5_8;
$L__BB5_14:
	ret;

}
.func _Z8SQd1BlkBiiiiiiiiiPli(
	.param .b32 _Z8SQd1BlkBiiiiiiiiiPli_param_0,
	.param .b32 _Z8SQd1BlkBiiiiiiiiiPli_param_1,
	.param .b32 _Z8SQd1BlkBiiiiiiiiiPli_param_2,
	.param .b32 _Z8SQd1BlkBiiiiiiiiiPli_param_3,
	.param .b32 _Z8SQd1BlkBiiiiiiiiiPli_param_4,
	.param .b32 _Z8SQd1BlkBiiiiiiiiiPli_param_5,
	.param .b32 _Z8SQd1BlkBiiiiiiiiiPli_param_6,
	.param .b64 _Z8SQd1BlkBiiiiiiiiiPli_param_7,
	.param .b32 _Z8SQd1BlkBiiiiiiiiiPli_param_8
)
{
	.reg .pred 	%p<8>;
	.reg .b32 	%r<45>;
	.reg .b64 	%rd<2>;

	ld.param.u32 	%r16, [_Z8SQd1BlkBiiiiiiiiiPli_param_0];
	ld.param.u32 	%r17, [_Z8SQd1BlkBiiiiiiiiiPli_param_1];
	ld.param.u32 	%r18, [_Z8SQd1BlkBiiiiiiiiiPli_param_2];
	ld.param.u32 	%r19, [_Z8SQd1BlkBiiiiiiiiiPli_param_3];
	ld.param.u32 	%r43, [_Z8SQd1BlkBiiiiiiiiiPli_param_4];
	ld.param.u32 	%r21, [_Z8SQd1BlkBiiiiiiiiiPli_param_5];
	ld.param.u32 	%r22, [_Z8SQd1BlkBiiiiiiiiiPli_param_6];
	ld.param.u64 	%rd1, [_Z8SQd1BlkBiiiiiiiiiPli_param_7];
	ld.param.u32 	%r23, [_Z8SQd1BlkBiiiiiiiiiPli_param_8];
	setp.eq.s32 	%p1, %r19, %r22;
	@%p1 bra 	$L__BB6_6;
	setp.eq.s32 	%p2, %r43, 0;
	@%p2 bra 	$L__BB6_11;
	add.s32 	%r1, %r19, 1;
$L__BB6_3:
	neg.s32 	%r24, %r43;
	and.b32  	%r25, %r43, %r24;
	sub.s32 	%r43, %r43, %r25;
	or.b32  	%r26, %r25, %r16;
	shl.b32 	%r12, %r26, 1;
	or.b32  	%r13, %r25, %r17;
	shr.u32 	%r27, %r13, 1;
	or.b32  	%r14, %r25, %r18;
	or.b32  	%r28, %r27, %r14;
	or.b32  	%r15, %r28, %r12;
	setp.eq.s32 	%p3, %r15, -1;
	@%p3 bra 	$L__BB6_5;
	not.b32 	%r29, %r15;
	shr.s32 	%r30, %r13, 1;
	{ // callseq 13, 0
	.param .b32 param0;
	st.param.b32 	[param0], %r12;
	.param .b32 param1;
	st.param.b32 	[param1], %r30;
	.param .b32 param2;
	st.param.b32 	[param2], %r14;
	.param .b32 param3;
	st.param.b32 	[param3], %r1;
	.param .b32 param4;
	st.param.b32 	[param4], %r29;
	.param .b32 param5;
	st.param.b32 	[param5], %r21;
	.param .b32 param6;
	st.param.b32 	[param6], %r22;
	.param .b64 param7;
	st.param.b64 	[param7], %rd1;
	.param .b32 param8;
	st.param.b32 	[param8], %r23;
	call.uni 
	_Z8SQd1BlkBiiiiiiiiiPli, 
	(
	param0, 
	param1, 
	param2, 
	param3, 
	param4, 
	param5, 
	param6, 
	param7, 
	param8
	);
	} // callseq 13
$L__BB6_5:
	setp.ne.s32 	%p4, %r43, 0;
	@%p4 bra 	$L__BB6_3;
	bra.uni 	$L__BB6_11;
$L__BB6_6:
	setp.eq.s32 	%p5, %r43, 0;
	@%p5 bra 	$L__BB6_11;
	add.s32 	%r31, %r23, -3;
	mov.b32 	%r32, 1;
	shl.b32 	%r2, %r32, %r31;
	add.s32 	%r3, %r19, 3;
$L__BB6_8:
	neg.s32 	%r33, %r43;
	and.b32  	%r34, %r43, %r33;
	sub.s32 	%r43, %r43, %r34;
	or.b32  	%r35, %r34, %r16;
	shl.b32 	%r6, %r35, 3;
	or.b32  	%r36, %r34, %r17;
	shr.s32 	%r7, %r36, 3;
	or.b32  	%r8, %r34, %r18;
	or.b32  	%r37, %r8, %r2;
	or.b32  	%r38, %r37, %r7;
	and.b32  	%r39, %r38, -3;
	or.b32  	%r9, %r39, %r6;
	setp.eq.s32 	%p6, %r9, -3;
	@%p6 bra 	$L__BB6_10;
	xor.b32  	%r40, %r9, -3;
	or.b32  	%r41, %r6, 2;
	or.b32  	%r42, %r7, %r2;
	{ // callseq 14, 0
	.param .b32 param0;
	st.param.b32 	[param0], %r41;
	.param .b32 param1;
	st.param.b32 	[param1], %r42;
	.param .b32 param2;
	st.param.b32 	[param2], %r8;
	.param .b32 param3;
	st.param.b32 	[param3], %r3;
	.param .b32 param4;
	st.param.b32 	[param4], %r40;
	.param .b32 param5;
	st.param.b32 	[param5], %r21;
	.param .b64 param6;
	st.param.b64 	[param6], %rd1;
	call.uni 
	_Z5SQd1BiiiiiiiiiPli, 
	(
	param0, 
	param1, 
	param2, 
	param3, 
	param4, 
	param5, 
	param6
	);
	} // callseq 14
$L__BB6_10:
	setp.eq.s32 	%p7, %r43, 0;
	@%p7 bra 	$L__BB6_11;
	bra.uni 	$L__BB6_8;
$L__BB6_11:
	ret;

}
.func _Z9SQd1BlBkBiiiiiiiiiPli(
	.param .b32 _Z9SQd1BlBkBiiiiiiiiiPli_param_0,
	.param .b32 _Z9SQd1BlBkBiiiiiiiiiPli_param_1,
	.param .b32 _Z9SQd1BlBkBiiiiiiiiiPli_param_2,
	.param .b32 _Z9SQd1BlBkBiiiiiiiiiPli_param_3,
	.param .b32 _Z9SQd1BlBkBiiiiiiiiiPli_param_4,
	.param .b32 _Z9SQd1BlBkBiiiiiiiiiPli_param_5,
	.param .b32 _Z9SQd1BlBkBiiiiiiiiiPli_param_6,
	.param .b32 _Z9SQd1BlBkBiiiiiiiiiPli_param_7,
	.param .b64 _Z9SQd1BlBkBiiiiiiiiiPli_param_8,
	.param .b32 _Z9SQd1BlBkBiiiiiiiiiPli_param_9
)
{
	.reg .pred 	%p<8>;
	.reg .b32 	%r<41>;
	.reg .b64 	%rd<2>;

	ld.param.u32 	%r15, [_Z9SQd1BlBkBiiiiiiiiiPli_param_0];
	ld.param.u32 	%r16, [_Z9SQd1BlBkBiiiiiiiiiPli_param_1];
	ld.param.u32 	%r17, [_Z9SQd1BlBkBiiiiiiiiiPli_param_2];
	ld.param.u32 	%r18, [_Z9SQd1BlBkBiiiiiiiiiPli_param_3];
	ld.param.u32 	%r39, [_Z9SQd1BlBkBiiiiiiiiiPli_param_4];
	ld.param.u32 	%r20, [_Z9SQd1BlBkBiiiiiiiiiPli_param_5];
	ld.param.u32 	%r21, [_Z9SQd1BlBkBiiiiiiiiiPli_param_6];
	ld.param.u32 	%r22, [_Z9SQd1BlBkBiiiiiiiiiPli_param_7];
	ld.param.u64 	%rd1, [_Z9SQd1BlBkBiiiiiiiiiPli_param_8];
	ld.param.u32 	%r23, [_Z9SQd1BlBkBiiiiiiiiiPli_param_9];
	setp.eq.s32 	%p1, %r18, %r21;
	@%p1 bra 	$L__BB7_6;
	setp.eq.s32 	%p2, %r39, 0;
	@%p2 bra 	$L__BB7_11;
	add.s32 	%r1, %r18, 1;
$L__BB7_3:
	neg.s32 	%r24, %r39;
	and.b32  	%r25, %r39, %r24;
	sub.s32 	%r39, %r39, %r25;
	or.b32  	%r26, %r25, %r15;
	shl.b32 	%r11, %r26, 1;
	or.b32  	%r12, %r25, %r16;
	shr.u32 	%r27, %r12, 1;
	or.b32  	%r13, %r25, %r17;
	or.b32  	%r28, %r27, %r13;
	or.b32  	%r14, %r28, %r11;
	setp.eq.s32 	%p3, %r14, -1;
	@%p3 bra 	$L__BB7_5;
	not.b32 	%r29, %r14;
	shr.s32 	%r30, %r12, 1;
	{ // callseq 15, 0
	.param .b32 param0;
	st.param.b32 	[param0], %r11;
	.param .b32 param1;
	st.param.b32 	[param1], %r30;
	.param .b32 param2;
	st.param.b32 	[param2], %r13;
	.param .b32 param3;
	st.param.b32 	[param3], %r1;
	.param .b32 param4;
	st.param.b32 	[param4], %r29;
	.param .b32 param5;
	st.param.b32 	[param5], %r20;
	.param .b32 param6;
	st.param.b32 	[param6], %r21;
	.param .b32 param7;
	st.param.b32 	[param7], %r22;
	.param .b64 param8;
	st.param.b64 	[param8], %rd1;
	.param .b32 param9;
	st.param.b32 	[param9], %r23;
	call.uni 
	_Z9SQd1BlBkBiiiiiiiiiPli, 
	(
	param0, 
	param1, 
	param2, 
	param3, 
	param4, 
	param5, 
	param6, 
	param7, 
	param8, 
	param9
	);
	} // callseq 15
$L__BB7_5:
	setp.ne.s32 	%p4, %r39, 0;
	@%p4 bra 	$L__BB7_3;
	bra.uni 	$L__BB7_11;
$L__BB7_6:
	setp.eq.s32 	%p5, %r39, 0;
	@%p5 bra 	$L__BB7_11;
	add.s32 	%r2, %r18, 2;
$L__BB7_8:
	neg.s32 	%r31, %r39;
	and.b32  	%r32, %r39, %r31;
	sub.s32 	%r39, %r39, %r32;
	or.b32  	%r33, %r32, %r15;
	shl.b32 	%r5, %r33, 2;
	or.b32  	%r34, %r32, %r16;
	shr.s32 	%r6, %r34, 2;
	or.b32  	%r7, %r32, %r17;
	or.b32  	%r35, %r6, %r7;
	or.b32  	%r8, %r35, %r5;
	setp.gt.u32 	%p6, %r8, -3;
	@%p6 bra 	$L__BB7_10;
	not.b32 	%r36, %r8;
	and.b32  	%r37, %r36, 2147483646;
	or.b32  	%r38, %r5, 1;
	{ // callseq 16, 0
	.param .b32 param0;
	st.param.b32 	[param0], %r38;
	.param .b32 param1;
	st.param.b32 	[param1], %r6;
	.param .b32 param2;
	st.param.b32 	[param2], %r7;
	.param .b32 param3;
	st.param.b32 	[param3], %r2;
	.param .b32 param4;
	st.param.b32 	[param4], %r37;
	.param .b32 param5;
	st.param.b32 	[param5], %r20;
	.param .b32 param6;
	st.param.b32 	[param6], %r22;
	.param .b64 param7;
	st.param.b64 	[param7], %rd1;
	.param .b32 param8;
	st.param.b32 	[param8], %r23;
	call.uni 
	_Z7SQd1BkBiiiiiiiiiPli, 
	(
	param0, 
	param1, 
	param2, 
	param3, 
	param4, 
	param5, 
	param6, 
	param7, 
	param8
	);
	} // callseq 16
$L__BB7_10:
	setp.eq.s32 	%p7, %r39, 0;
	@%p7 bra 	$L__BB7_11;
	bra.uni 	$L__BB7_8;
$L__BB7_11:
	ret;

}
.func _Z7SQd1BkBiiiiiiiiiPli(
	.param .b32 _Z7SQd1BkBiiiiiiiiiPli_param_0,
	.param .b32 _Z7SQd1BkBiiiiiiiiiPli_param_1,
	.param .b32 _Z7SQd1BkBiiiiiiiiiPli_param_2,
	.param .b32 _Z7SQd1BkBiiiiiiiiiPli_param_3,
	.param .b32 _Z7SQd1BkBiiiiiiiiiPli_param_4,
	.param .b32 _Z7SQd1BkBiiiiiiiiiPli_param_5,
	.param .b32 _Z7SQd1BkBiiiiiiiiiPli_param_6,
	.param .b64 _Z7SQd1BkBiiiiiiiiiPli_param_7,
	.param .b32 _Z7SQd1BkBiiiiiiiiiPli_param_8
)
{
	.reg .pred 	%p<8>;
	.reg .b32 	%r<43>;
	.reg .b64 	%rd<2>;

	ld.param.u32 	%r16, [_Z7SQd1BkBiiiiiiiiiPli_param_0];
	ld.param.u32 	%r17, [_Z7SQd1BkBiiiiiiiiiPli_param_1];
	ld.param.u32 	%r18, [_Z7SQd1BkBiiiiiiiiiPli_param_2];
	ld.param.u32 	%r19, [_Z7SQd1BkBiiiiiiiiiPli_param_3];
	ld.param.u32 	%r41, [_Z7SQd1BkBiiiiiiiiiPli_param_4];
	ld.param.u32 	%r21, [_Z7SQd1BkBiiiiiiiiiPli_param_5];
	ld.param.u32 	%r22, [_Z7SQd1BkBiiiiiiiiiPli_param_6];
	ld.param.u64 	%rd1, [_Z7SQd1BkBiiiiiiiiiPli_param_7];
	ld.param.u32 	%r23, [_Z7SQd1BkBiiiiiiiiiPli_param_8];
	setp.eq.s32 	%p1, %r19, %r22;
	@%p1 bra 	$L__BB8_6;
	setp.eq.s32 	%p2, %r41, 0;
	@%p2 bra 	$L__BB8_11;
	add.s32 	%r1, %r19, 1;
$L__BB8_3:
	neg.s32 	%r24, %r41;
	and.b32  	%r25, %r41, %r24;
	sub.s32 	%r41, %r41, %r25;
	or.b32  	%r26, %r25, %r16;
	shl.b32 	%r12, %r26, 1;
	or.b32  	%r13, %r25, %r17;
	shr.u32 	%r27, %r13, 1;
	or.b32  	%r14, %r25, %r18;
	or.b32  	%r28, %r27, %r14;
	or.b32  	%r15, %r28, %r12;
	setp.eq.s32 	%p3, %r15, -1;
	@%p3 bra 	$L__BB8_5;
	not.b32 	%r29, %r15;
	shr.s32 	%r30, %r13, 1;
	{ // callseq 17, 0
	.param .b32 param0;
	st.param.b32 	[param0], %r12;
	.param .b32 param1;
	st.param.b32 	[param1], %r30;
	.param .b32 param2;
	st.param.b32 	[param2], %r14;
	.param .b32 param3;
	st.param.b32 	[param3], %r1;
	.param .b32 param4;
	st.param.b32 	[param4], %r29;
	.param .b32 param5;
	st.param.b32 	[param5], %r21;
	.param .b32 param6;
	st.param.b32 	[param6], %r22;
	.param .b64 param7;
	st.param.b64 	[param7], %rd1;
	.param .b32 param8;
	st.param.b32 	[param8], %r23;
	call.uni 
	_Z7SQd1BkBiiiiiiiiiPli, 
	(
	param0, 
	param1, 
	param2, 
	param3, 
	param4, 
	param5, 
	param6, 
	param7, 
	param8
	);
	} // callseq 17
$L__BB8_5:
	setp.ne.s32 	%p4, %r41, 0;
	@%p4 bra 	$L__BB8_3;
	bra.uni 	$L__BB8_11;
$L__BB8_6:
	setp.eq.s32 	%p5, %r41, 0;
	@%p5 bra 	$L__BB8_11;
	add.s32 	%r31, %r23, -3;
	mov.b32 	%r32, 1;
	shl.b32 	%r2, %r32, %r31;
	add.s32 	%r3, %r19, 2;
$L__BB8_8:
	neg.s32 	%r33, %r41;
	and.b32  	%r34, %r41, %r33;
	sub.s32 	%r41, %r41, %r34;
	or.b32  	%r35, %r34, %r16;
	shl.b32 	%r6, %r35, 2;
	or.b32  	%r36, %r34, %r17;
	shr.s32 	%r7, %r36, 2;
	or.b32  	%r8, %r34, %r18;
	or.b32  	%r37, %r8, %r2;
	or.b32  	%r38, %r37, %r7;
	or.b32  	%r9, %r38, %r6;
	setp.eq.s32 	%p6, %r9, -1;
	@%p6 bra 	$L__BB8_10;
	not.b32 	%r39, %r9;
	or.b32  	%r40, %r7, %r2;
	{ // callseq 18, 0
	.param .b32 param0;
	st.param.b32 	[param0], %r6;
	.param .b32 param1;
	st.param.b32 	[param1], %r40;
	.param .b32 param2;
	st.param.b32 	[param2], %r8;
	.param .b32 param3;
	st.param.b32 	[param3], %r3;
	.param .b32 param4;
	st.param.b32 	[param4], %r39;
	.param .b32 param5;
	st.param.b32 	[param5], %r21;
	.param .b64 param6;
	st.param.b64 	[param6], %rd1;
	call.uni 
	_Z5SQd1BiiiiiiiiiPli, 
	(
	param0, 
	param1, 
	param2, 
	param3, 
	param4, 
	param5, 
	param6
	);
	} // callseq 18
$L__BB8_10:
	setp.eq.s32 	%p7, %r41, 0;
	@%p7 bra 	$L__BB8_11;
	bra.uni 	$L__BB8_8;
$L__BB8_11:
	ret;

}
.func _Z8SQd2BlkBiiiiiiiiiPli(
	.param .b32 _Z8SQd2BlkBiiiiiiiiiPli_param_0,
	.param .b32 _Z8SQd2BlkBiiiiiiiiiPli_param_1,
	.param .b32 _Z8SQd2BlkBiiiiiiiiiPli_param_2,
	.param .b32 _Z8SQd2BlkBiiiiiiiiiPli_param_3,
	.param .b32 _Z8SQd2BlkBiiiiiiiiiPli_param_4,
	.param .b32 _Z8SQd2BlkBiiiiiiiiiPli_param_5,
	.param .b32 _Z8SQd2BlkBiiiiiiiiiPli_param_6,
	.param .b64 _Z8SQd2BlkBiiiiiiiiiPli_param_7,
	.param .b32 _Z8SQd2BlkBiiiiiiiiiPli_param_8
)
{
	.reg .pred 	%p<8>;
	.reg .b32 	%r<45>;
	.reg .b64 	%rd<2>;

	ld.param.u32 	%r16, [_Z8SQd2BlkBiiiiiiiiiPli_param_0];
	ld.param.u32 	%r17, [_Z8SQd2BlkBiiiiiiiiiPli_param_1];
	ld.param.u32 	%r18, [_Z8SQd2BlkBiiiiiiiiiPli_param_2];
	ld.param.u32 	%r19, [_Z8SQd2BlkBiiiiiiiiiPli_param_3];
	ld.param.u32 	%r43, [_Z8SQd2BlkBiiiiiiiiiPli_param_4];
	ld.param.u32 	%r21, [_Z8SQd2BlkBiiiiiiiiiPli_param_5];
	ld.param.u32 	%r22, [_Z8SQd2BlkBiiiiiiiiiPli_param_6];
	ld.param.u64 	%rd1, [_Z8SQd2BlkBiiiiiiiiiPli_param_7];
	ld.param.u32 	%r23, [_Z8SQd2BlkBiiiiiiiiiPli_param_8];
	setp.eq.s32 	%p1, %r19, %r22;
	@%p1 bra 	$L__BB9_6;
	setp.eq.s32 	%p2, %r43, 0;
	@%p2 bra 	$L__BB9_11;
	add.s32 	%r1, %r19, 1;
$L__BB9_3:
	neg.s32 	%r24, %r43;
	and.b32  	%r25, %r43, %r24;
	sub.s32 	%r43, %r43, %r25;
	or.b32  	%r26, %r25, %r16;
	shl.b32 	%r12, %r26, 1;
	or.b32  	%r13, %r25, %r17;
	shr.u32 	%r27, %r13, 1;
	or.b32  	%r14, %r25, %r18;
	or.b32  	%r28, %r27, %r14;
	or.b32  	%r15, %r28, %r12;
	setp.eq.s32 	%p3, %r15, -1;
	@%p3 bra 	$L__BB9_5;
	not.b32 	%r29, %r15;
	shr.s32 	%r30, %r13, 1;
	{ // callseq 19, 0
	.param .b32 param0;
	st.param.b32 	[param0], %r12;
	.param .b32 param1;
	st.param.b32 	[param1], %r30;
	.param .b32 param2;
	st.param.b32 	[param2], %r14;
	.param .b32 param3;
	st.param.b32 	[param3], %r1;
	.param .b32 param4;
	st.param.b32 	[param4], %r29;
	.param .b32 param5;
	st.param.b32 	[param5], %r21;
	.param .b32 param6;
	st.param.b32 	[param6], %r22;
	.param .b64 param7;
	st.param.b64 	[param7], %rd1;
	.param .b32 param8;
	st.param.b32 	[param8], %r23;
	call.uni 
	_Z8SQd2BlkBiiiiiiiiiPli, 
	(
	param0, 
	param1, 
	param2, 
	param3, 
	param4, 
	param5, 
	param6, 
	param7, 
	param8
	);
	} // callseq 19
$L__BB9_5:
	setp.ne.s32 	%p4, %r43, 0;
	@%p4 bra 	$L__BB9_3;
	bra.uni 	$L__BB9_11;
$L__BB9_6:
	setp.eq.s32 	%p5, %r43, 0;
	@%p5 bra 	$L__BB9_11;
	add.s32 	%r31, %r23, -3;
	mov.b32 	%r32, 1;
	shl.b32 	%r2, %r32, %r31;
	add.s32 	%r3, %r19, 3;
$L__BB9_8:
	neg.s32 	%r33, %r43;
	and.b32  	%r34, %r43, %r33;
	sub.s32 	%r43, %r43, %r34;
	or.b32  	%r35, %r34, %r16;
	shl.b32 	%r6, %r35, 3;
	or.b32  	%r36, %r34, %r17;
	shr.s32 	%r7, %r36, 3;
	or.b32  	%r8, %r34, %r18;
	or.b32  	%r37, %r8, %r2;
	or.b32  	%r38, %r37, %r7;
	and.b32  	%r39, %r38, -3;
	or.b32  	%r9, %r39, %r6;
	setp.eq.s32 	%p6, %r9, -3;
	@%p6 bra 	$L__BB9_10;
	xor.b32  	%r40, %r9, -3;
	or.b32  	%r41, %r6, 2;
	or.b32  	%r42, %r7, %r2;
	{ // callseq 20, 0
	.param .b32 param0;
	st.param.b32 	[param0], %r41;
	.param .b32 param1;
	st.param.b32 	[param1], %r42;
	.param .b32 param2;
	st.param.b32 	[param2], %r8;
	.param .b32 param3;
	st.param.b32 	[param3], %r3;
	.param .b32 param4;
	st.param.b32 	[param4], %r40;
	.param .b32 param5;
	st.param.b32 	[param5], %r21;
	.param .b64 param6;
	st.param.b64 	[param6], %rd1;
	call.uni 
	_Z5SQd2BiiiiiiiiiPli, 
	(
	param0, 
	param1, 
	param2, 
	param3, 
	param4, 
	param5, 
	param6
	);
	} // callseq 20
$L__BB9_10:
	setp.eq.s32 	%p7, %r43, 0;
	@%p7 bra 	$L__BB9_11;
	bra.uni 	$L__BB9_8;
$L__BB9_11:
	ret;

}
.func _Z5SQd2BiiiiiiiiiPli(
	.param .b32 _Z5SQd2BiiiiiiiiiPli_param_0,
	.param .b32 _Z5SQd2BiiiiiiiiiPli_param_1,
	.param .b32 _Z5SQd2BiiiiiiiiiPli_param_2,
	.param .b32 _Z5SQd2BiiiiiiiiiPli_param_3,
	.param .b32 _Z5SQd2BiiiiiiiiiPli_param_4,
	.param .b32 _Z5SQd2BiiiiiiiiiPli_param_5,
	.param .b64 _Z5SQd2BiiiiiiiiiPli_param_6
)
{
	.reg .pred 	%p<8>;
	.reg .b32 	%r<26>;
	.reg .b64 	%rd<5>;

	ld.param.u32 	%r11, [_Z5SQd2BiiiiiiiiiPli_param_0];
	ld.param.u32 	%r12, [_Z5SQd2BiiiiiiiiiPli_param_1];
	ld.param.u32 	%r13, [_Z5SQd2BiiiiiiiiiPli_param_2];
	ld.param.u32 	%r14, [_Z5SQd2BiiiiiiiiiPli_param_3];
	ld.param.u32 	%r25, [_Z5SQd2BiiiiiiiiiPli_param_4];
	ld.param.u32 	%r16, [_Z5SQd2BiiiiiiiiiPli_param_5];
	ld.param.u64 	%rd1, [_Z5SQd2BiiiiiiiiiPli_param_6];
	setp.eq.s32 	%p1, %r14, %r16;
	@%p1 bra 	$L__BB10_7;
	setp.eq.s32 	%p2, %r25, 0;
	@%p2 bra 	$L__BB10_11;
	add.s32 	%r1, %r16, -1;
	add.s32 	%r2, %r14, 1;
$L__BB10_3:
	neg.s32 	%r17, %r25;
	and.b32  	%r18, %r25, %r17;
	sub.s32 	%r25, %r25, %r18;
	or.b32  	%r5, %r18, %r11;
	shl.b32 	%r6, %r5, 1;
	or.b32  	%r7, %r18, %r12;
	shr.s32 	%r8, %r7, 1;
	or.b32  	%r9, %r18, %r13;
	or.b32  	%r19, %r8, %r9;
	or.b32  	%r20, %r19, %r6;
	not.b32 	%r10, %r20;
	setp.eq.s32 	%p3, %r20, -1;
	@%p3 bra 	$L__BB10_10;
	setp.ge.s32 	%p4, %r14, %r1;
	@%p4 bra 	$L__BB10_9;
	shl.b32 	%r21, %r5, 2;
	shr.s32 	%r22, %r7, 2;
	or.b32  	%r23, %r22, %r21;
	or.b32  	%r24, %r23, %r9;
	setp.eq.s32 	%p5, %r24, -1;
	@%p5 bra 	$L__BB10_10;
	{ // callseq 22, 0
	.param .b32 param0;
	st.param.b32 	[param0], %r6;
	.param .b32 param1;
	st.param.b32 	[param1], %r8;
	.param .b32 param2;
	st.param.b32 	[param2], %r9;
	.param .b32 param3;
	st.param.b32 	[param3], %r2;
	.param .b32 param4;
	st.param.b32 	[param4], %r10;
	.param .b32 param5;
	st.param.b32 	[param5], %r16;
	.param .b64 param6;
	st.param.b64 	[param6], %rd1;
	call.uni 
	_Z5SQd2BiiiiiiiiiPli, 
	(
	param0, 
	param1, 
	param2, 
	param3, 
	param4, 
	param5, 
	param6
	);
	} // callseq 22
	bra.uni 	$L__BB10_10;
$L__BB10_7:
	setp.lt.u32 	%p7, %r25, 2;
	@%p7 bra 	$L__BB10_11;
	cvta.to.local.u64 	%rd2, %rd1;
	ld.local.u64 	%rd3, [%rd2];
	add.s64 	%rd4, %rd3, 1;
	st.local.u64 	[%rd2], %rd4;
	bra.uni 	$L__BB10_11;
$L__BB10_9:
	{ // callseq 21, 0
	.param .b32 param0;
	st.param.b32 	[param0], %r6;
	.param .b32 param1;
	st.param.b32 	[param1], %r8;
	.param .b32 param2;
	st.param.b32 	[param2], %r9;
	.param .b32 param3;
	st.param.b32 	[param3], %r2;
	.param .b32 param4;
	st.param.b32 	[param4], %r10;
	.param .b32 param5;
	st.param.b32 	[param5], %r16;
	.param .b64 param6;
	st.param.b64 	[param6], %rd1;
	call.uni 
	_Z5SQd2BiiiiiiiiiPli, 
	(
	param0, 
	param1, 
	param2, 
	param3, 
	param4, 
	param5, 
	param6
	);
	} // callseq 21
$L__BB10_10:
	setp.ne.s32 	%p6, %r25, 0;
	@%p6 bra 	$L__BB10_3;
$L__BB10_11:
	ret;

}
.func _Z8SQd2BklBiiiiiiiiiPli(
	.param .b32 _Z8SQd2BklBiiiiiiiiiPli_param_0,
	.param .b32 _Z8SQd2BklBiiiiiiiiiPli_param_1,
	.param .b32 _Z8SQd2BklBiiiiiiiiiPli_param_2,
	.param .b32 _Z8SQd2BklBiiiiiiiiiPli_param_3,
	.param .b32 _Z8SQd2BklBiiiiiiiiiPli_param_4,
	.param .b32 _Z8SQd2BklBiiiiiiiiiPli_param_5,
	.param .b32 _Z8SQd2BklBiiiiiiiiiPli_param_6,
	.param .b64 _Z8SQd2BklBiiiiiiiiiPli_param_7,
	.param .b32 _Z8SQd2BklBiiiiiiiiiPli_param_8
)
{
	.reg .pred 	%p<8>;
	.reg .b32 	%r<45>;
	.reg .b64 	%rd<2>;

	ld.param.u32 	%r16, [_Z8SQd2BklBiiiiiiiiiPli_param_0];
	ld.param.u32 	%r17, [_Z8SQd2BklBiiiiiiiiiPli_param_1];
	ld.param.u32 	%r18, [_Z8SQd2BklBiiiiiiiiiPli_param_2];
	ld.param.u32 	%r19, [_Z8SQd2BklBiiiiiiiiiPli_param_3];
	ld.param.u32 	%r43, [_Z8SQd2BklBiiiiiiiiiPli_param_4];
	ld.param.u32 	%r21, [_Z8SQd2BklBiiiiiiiiiPli_param_5];
	ld.param.u32 	%r22, [_Z8SQd2BklBiiiiiiiiiPli_param_6];
	ld.param.u64 	%rd1, [_Z8SQd2BklBiiiiiiiiiPli_param_7];
	ld.param.u32 	%r23, [_Z8SQd2BklBiiiiiiiiiPli_param_8];
	setp.eq.s32 	%p1, %r19, %r22;
	@%p1 bra 	$L__BB11_6;
	setp.eq.s32 	%p2, %r43, 0;
	@%p2 bra 	$L__BB11_11;
	add.s32 	%r1, %r19, 1;
$L__BB11_3:
	neg.s32 	%r24, %r43;
	and.b32  	%r25, %r43, %r24;
	sub.s32 	%r43, %r43, %r25;
	or.b32  	%r26, %r25, %r16;
	shl.b32 	%r12, %r26, 1;
	or.b32  	%r13, %r25, %r17;
	shr.u32 	%r27, %r13, 1;
	or.b32  	%r14, %r25, %r18;
	or.b32  	%r28, %r27, %r14;
	or.b32  	%r15, %r28, %r12;
	setp.eq.s32 	%p3, %r15, -1;
	@%p3 bra 	$L__BB11_5;
	not.b32 	%r29, %r15;
	shr.s32 	%r30, %r13, 1;
	{ // callseq 23, 0
	.param .b32 param0;
	st.param.b32 	[param0], %r12;
	.param .b32 param1;
	st.param.b32 	[param1], %r30;
	.param .b32 param2;
	st.param.b32 	[param2], %r14;
	.param .b32 param3;
	st.param.b32 	[param3], %r1;
	.param .b32 param4;
	st.param.b32 	[param4], %r29;
	.param .b32 param5;
	st.param.b32 	[param5], %r21;
	.param .b32 param6;
	st.param.b32 	[param6], %r22;
	.param .b64 param7;
	st.param.b64 	[param7], %rd1;
	.param .b32 param8;
	st.param.b32 	[param8], %r23;
	call.uni 
	_Z8SQd2BklBiiiiiiiiiPli, 
	(
	param0, 
	param1, 
	param2, 
	param3, 
	param4, 
	param5, 
	param6, 
	param7, 
	param8
	);
	} // callseq 23
$L__BB11_5:
	setp.ne.s32 	%p4, %r43, 0;
	@%p4 bra 	$L__BB11_3;
	bra.uni 	$L__BB11_11;
$L__BB11_6:
	setp.eq.s32 	%p5, %r43, 0;
	@%p5 bra 	$L__BB11_11;
	add.s32 	%r31, %r23, -4;
	mov.b32 	%r32, 1;
	shl.b32 	%r2, %r32, %r31;
	add.s32 	%r3, %r19, 3;
$L__BB11_8:
	neg.s32 	%r33, %r43;
	and.b32  	%r34, %r43, %r33;
	sub.s32 	%r43, %r43, %r34;
	or.b32  	%r35, %r34, %r16;
	shl.b32 	%r6, %r35, 3;
	or.b32  	%r36, %r34, %r17;
	shr.s32 	%r7, %r36, 3;
	or.b32  	%r8, %r34, %r18;
	or.b32  	%r37, %r8, %r2;
	or.b32  	%r38, %r37, %r7;
	or.b32  	%r9, %r38, %r6;
	setp.gt.u32 	%p6, %r9, -3;
	@%p6 bra 	$L__BB11_10;
	not.b32 	%r39, %r9;
	and.b32  	%r40, %r39, 2147483646;
	or.b32  	%r41, %r6, 1;
	or.b32  	%r42, %r7, %r2;
	{ // callseq 24, 0
	.param .b32 param0;
	st.param.b32 	[param0], %r41;
	.param .b32 param1;
	st.param.b32 	[param1], %r42;
	.param .b32 param2;
	st.param.b32 	[param2], %r8;
	.param .b32 param3;
	st.param.b32 	[param3], %r3;
	.param .b32 param4;
	st.param.b32 	[param4], %r40;
	.param .b32 param5;
	st.param.b32 	[param5], %r21;
	.param .b64 param6;
	st.param.b64 	[param6], %rd1;
	call.uni 
	_Z5SQd2BiiiiiiiiiPli, 
	(
	param0, 
	param1, 
	param2, 
	param3, 
	param4, 
	param5, 
	param6
	);
	} // callseq 24
$L__BB11_10:
	setp.eq.s32 	%p7, %r43, 0;
	@%p7 bra 	$L__BB11_11;
	bra.uni 	$L__BB11_8;
$L__BB11_11:
	ret;

}
.func _Z7SQd2BkBiiiiiiiiiPli(
	.param .b32 _Z7SQd2BkBiiiiiiiiiPli_param_0,
	.param .b32 _Z7SQd2BkBiiiiiiiiiPli_param_1,
	.param .b32 _Z7SQd2BkBiiiiiiiiiPli_param_2,
	.param .b32 _Z7SQd2BkBiiiiiiiiiPli_param_3,
	.param .b32 _Z7SQd2BkBiiiiiiiiiPli_param_4,
	.param .b32 _Z7SQd2BkBiiiiiiiiiPli_param_5,
	.param .b32 _Z7SQd2BkBiiiiiiiiiPli_param_6,
	.param .b64 _Z7SQd2BkBiiiiiiiiiPli_param_7,
	.param .b32 _Z7SQd2BkBiiiiiiiiiPli_param_8
)
{
	.reg .pred 	%p<8>;
	.reg .b32 	%r<43>;
	.reg .b64 	%rd<2>;

	ld.param.u32 	%r16, [_Z7SQd2BkBiiiiiiiiiPli_param_0];
	ld.param.u32 	%r17, [_Z7SQd2BkBiiiiiiiiiPli_param_1];
	ld.param.u32 	%r18, [_Z7SQd2BkBiiiiiiiiiPli_param_2];
	ld.param.u32 	%r19, [_Z7SQd2BkBiiiiiiiiiPli_param_3];
	ld.param.u32 	%r41, [_Z7SQd2BkBiiiiiiiiiPli_param_4];
	ld.param.u32 	%r21, [_Z7SQd2BkBiiiiiiiiiPli_param_5];
	ld.param.u32 	%r22, [_Z7SQd2BkBiiiiiiiiiPli_param_6];
	ld.param.u64 	%rd1, [_Z7SQd2BkBiiiiiiiiiPli_param_7];
	ld.param.u32 	%r23, [_Z7SQd2BkBiiiiiiiiiPli_param_8];
	setp.eq.s32 	%p1, %r19, %r22;
	@%p1 bra 	$L__BB12_6;
	setp.eq.s32 	%p2, %r41, 0;
	@%p2 bra 	$L__BB12_11;
	add.s32 	%r1, %r19, 1;
$L__BB12_3:
	neg.s32 	%r24, %r41;
	and.b32  	%r25, %r41, %r24;
	sub.s32 	%r41, %r41, %r25;
	or.b32  	%r26, %r25, %r16;
	shl.b32 	%r12, %r26, 1;
	or.b32  	%r13, %r25, %r17;
	shr.u32 	%r27, %r13, 1;
	or.b32  	%r14, %r25, %r18;
	or.b32  	%r28, %r27, %r14;
	or.b32  	%r15, %r28, %r12;
	setp.eq.s32 	%p3, %r15, -1;
	@%p3 bra 	$L__BB12_5;
	not.b32 	%r29, %r15;
	shr.s32 	%r30, %r13, 1;
	{ // callseq 25, 0
	.param .b32 param0;
	st.param.b32 	[param0], %r12;
	.param .b32 param1;
	st.param.b32 	[param1], %r30;
	.param .b32 param2;
	st.param.b32 	[param2], %r14;
	.param .b32 param3;
	st.param.b32 	[param3], %r1;
	.param .b32 param4;
	st.param.b32 	[param4], %r29;
	.param .b32 param5;
	st.param.b32 	[param5], %r21;
	.param .b32 param6;
	st.param.b32 	[param6], %r22;
	.param .b64 param7;
	st.param.b64 	[param7], %rd1;
	.param .b32 param8;
	st.param.b32 	[param8], %r23;
	call.uni 
	_Z7SQd2BkBiiiiiiiiiPli, 
	(
	param0, 
	param1, 
	param2, 
	param3, 
	param4, 
	param5, 
	param6, 
	param7, 
	param8
	);
	} // callseq 25
$L__BB12_5:
	setp.ne.s32 	%p4, %r41, 0;
	@%p4 bra 	$L__BB12_3;
	bra.uni 	$L__BB12_11;
$L__BB12_6:
	setp.eq.s32 	%p5, %r41, 0;
	@%p5 bra 	$L__BB12_11;
	add.s32 	%r31, %r23, -3;
	mov.b32 	%r32, 1;
	shl.b32 	%r2, %r32, %r31;
	add.s32 	%r3, %r19, 2;
$L__BB12_8:
	neg.s32 	%r33, %r41;
	and.b32  	%r34, %r41, %r33;
	sub.s32 	%r41, %r41, %r34;
	or.b32  	%r35, %r34, %r16;
	shl.b32 	%r6, %r35, 2;
	or.b32  	%r36, %r34, %r17;
	shr.s32 	%r7, %r36, 2;
	or.b32  	%r8, %r34, %r18;
	or.b32  	%r37, %r8, %r2;
	or.b32  	%r38, %r37, %r7;
	or.b32  	%r9, %r38, %r6;
	setp.eq.s32 	%p6, %r9, -1;
	@%p6 bra 	$L__BB12_10;
	not.b32 	%r39, %r9;
	or.b32  	%r40, %r7, %r2;
	{ // callseq 26, 0
	.param .b32 param0;
	st.param.b32 	[param0], %r6;
	.param .b32 param1;
	st.param.b32 	[param1], %r40;
	.param .b32 param2;
	st.param.b32 	[param2], %r8;
	.param .b32 param3;
	st.param.b32 	[param3], %r3;
	.param .b32 param4;
	st.param.b32 	[param4], %r39;
	.param .b32 param5;
	st.param.b32 	[param5], %r21;
	.param .b64 param6;
	st.param.b64 	[param6], %rd1;
	call.uni 
	_Z5SQd2BiiiiiiiiiPli, 
	(
	param0, 
	param1, 
	param2, 
	param3, 
	param4, 
	param5, 
	param6
	);
	} // callseq 26
$L__BB12_10:
	setp.eq.s32 	%p7, %r41, 0;
	@%p7 bra 	$L__BB12_11;
	bra.uni 	$L__BB12_8;
$L__BB12_11:
	ret;

}
.func _Z9SQd2BlBkBiiiiiiiiiPli(
	.param .b32 _Z9SQd2BlBkBiiiiiiiiiPli_param_0,
	.param .b32 _Z9SQd2BlBkBiiiiiiiiiPli_param_1,
	.param .b32 _Z9SQd2BlBkBiiiiiiiiiPli_param_2,
	.param .b32 _Z9SQd2BlBkBiiiiiiiiiPli_param_3,
	.param .b32 _Z9SQd2BlBkBiiiiiiiiiPli_param_4,
	.param .b32 _Z9SQd2BlBkBiiiiiiiiiPli_param_5,
	.param .b32 _Z9SQd2BlBkBiiiiiiiiiPli_param_6,
	.param .b32 _Z9SQd2BlBkBiiiiiiiiiPli_param_7,
	.param .b64 _Z9SQd2BlBkBiiiiiiiiiPli_param_8,
	.param .b32 _Z9SQd2BlBkBiiiiiiiiiPli_param_9
)
{
	.reg .pred 	%p<8>;
	.reg .b32 	%r<41>;
	.reg .b64 	%rd<2>;

	ld.param.u32 	%r15, [_Z9SQd2BlBkBiiiiiiiiiPli_param_0];
	ld.param.u32 	%r16, [_Z9SQd2BlBkBiiiiiiiiiPli_param_1];
	ld.param.u32 	%r17, [_Z9SQd2BlBkBiiiiiiiiiPli_param_2];
	ld.param.u32 	%r18, [_Z9SQd2BlBkBiiiiiiiiiPli_param_3];
	ld.param.u32 	%r39, [_Z9SQd2BlBkBiiiiiiiiiPli_param_4];
	ld.param.u32 	%r20, [_Z9SQd2BlBkBiiiiiiiiiPli_param_5];
	ld.param.u32 	%r21, [_Z9SQd2BlBkBiiiiiiiiiPli_param_6];
	ld.param.u32 	%r22, [_Z9SQd2BlBkBiiiiiiiiiPli_param_7];
	ld.param.u64 	%rd1, [_Z9SQd2BlBkBiiiiiiiiiPli_param_8];
	ld.param.u32 	%r23, [_Z9SQd2BlBkBiiiiiiiiiPli_param_9];
	setp.eq.s32 	%p1, %r18, %r21;
	@%p1 bra 	$L__BB13_6;
	setp.eq.s32 	%p2, %r39, 0;
	@%p2 bra 	$L__BB13_11;
	add.s32 	%r1, %r18, 1;
$L__BB13_3:
	neg.s32 	%r24, %r39;
	and.b32  	%r25, %r39, %r24;
	sub.s32 	%r39, %r39, %r25;
	or.b32  	%r26, %r25, %r15;
	shl.b32 	%r11, %r26, 1;
	or.b32  	%r12, %r25, %r16;
	shr.u32 	%r27, %r12, 1;
	or.b32  	%r13, %r25, %r17;
	or.b32  	%r28, %r27, %r13;
	or.b32  	%r14, %r28, %r11;
	setp.eq.s32 	%p3, %r14, -1;
	@%p3 bra 	$L__BB13_5;
	not.b32 	%r29, %r14;
	shr.s32 	%r30, %r12, 1;
	{ // callseq 27, 0
	.param .b32 param0;
	st.param.b32 	[param0], %r11;
	.param .b32 param1;
	st.param.b32 	[param1], %r30;
	.param .b32 param2;
	st.param.b32 	[param2], %r13;
	.param .b32 param3;
	st.param.b32 	[param3], %r1;
	.param .b32 param4;
	st.param.b32 	[param4], %r29;
	.param .b32 param5;
	st.param.b32 	[param5], %r20;
	.param .b32 param6;
	st.param.b32 	[param6], %r21;
	.param .b32 param7;
	st.param.b32 	[param7], %r22;
	.param .b64 param8;
	st.param.b64 	[param8], %rd1;
	.param .b32 param9;
	st.param.b32 	[param9], %r23;
	call.uni 
	_Z9SQd2BlBkBiiiiiiiiiPli, 
	(
	param0, 
	param1, 
	param2, 
	param3, 
	param4, 
	param5, 
	param6, 
	param7, 
	param8, 
	param9
	);
	} // callseq 27
$L__BB13_5:
	setp.ne.s32 	%p4, %r39, 0;
	@%p4 bra 	$L__BB13_3;
	bra.uni 	$L__BB13_11;
$L__BB13_6:
	setp.eq.s32 	%p5, %r39, 0;
	@%p5 bra 	$L__BB13_11;
	add.s32 	%r2, %r18, 2;
$L__BB13_8:
	neg.s32 	%r31, %r39;
	and.b32  	%r32, %r39, %r31;
	sub.s32 	%r39, %r39, %r32;
	or.b32  	%r33, %r32, %r15;
	shl.b32 	%r5, %r33, 2;
	or.b32  	%r34, %r32, %r16;
	shr.s32 	%r6, %r34, 2;
	or.b32  	%r7, %r32, %r17;
	or.b32  	%r35, %r6, %r7;
	or.b32  	%r8, %r35, %r5;
	setp.gt.u32 	%p6, %r8, -3;
	@%p6 bra 	$L__BB13_10;
	not.b32 	%r36, %r8;
	and.b32  	%r37, %r36, 2147483646;
	or.b32  	%r38, %r5, 1;
	{ // callseq 28, 0
	.param .b32 param0;
	st.param.b32 	[param0], %r38;
	.param .b32 param1;
	st.param.b32 	[param1], %r6;
	.param .b32 param2;
	st.param.b32 	[param2], %r7;
	.param .b32 param3;
	st.param.b32 	[param3], %r2;
	.param .b32 param4;
	st.param.b32 	[param4], %r37;
	.param .b32 param5;
	st.param.b32 	[param5], %r20;
	.param .b32 param6;
	st.param.b32 	[param6], %r22;
	.param .b64 param7;
	st.param.b64 	[param7], %rd1;
	.param .b32 param8;
	st.param.b32 	[param8], %r23;
	call.uni 
	_Z7SQd2BkBiiiiiiiiiPli, 
	(
	param0, 
	param1, 
	param2, 
	param3, 
	param4, 
	param5, 
	param6, 
	param7, 
	param8
	);
	} // callseq 28
$L__BB13_10:
	setp.eq.s32 	%p7, %r39, 0;
	@%p7 bra 	$L__BB13_11;
	bra.uni 	$L__BB13_8;
$L__BB13_11:
	ret;

}
.func _Z7SQd2BlBiiiiiiiiiPli(
	.param .b32 _Z7SQd2BlBiiiiiiiiiPli_param_0,
	.param .b32 _Z7SQd2BlBiiiiiiiiiPli_param_1,
	.param .b32 _Z7SQd2BlBiiiiiiiiiPli_param_2,
	.param .b32 _Z7SQd2BlBiiiiiiiiiPli_param_3,
	.param .b32 _Z7SQd2BlBiiiiiiiiiPli_param_4,
	.param .b32 _Z7SQd2BlBiiiiiiiiiPli_param_5,
	.param .b32 _Z7SQd2BlBiiiiiiiiiPli_param_6,
	.param .b64 _Z7SQd2BlBiiiiiiiiiPli_param_7
)
{
	.reg .pred 	%p<8>;
	.reg .b32 	%r<39>;
	.reg .b64 	%rd<2>;

	ld.param.u32 	%r15, [_Z7SQd2BlBiiiiiiiiiPli_param_0];
	ld.param.u32 	%r16, [_Z7SQd2BlBiiiiiiiiiPli_param_1];
	ld.param.u32 	%r17, [_Z7SQd2BlBiiiiiiiiiPli_param_2];
	ld.param.u32 	%r18, [_Z7SQd2BlBiiiiiiiiiPli_param_3];
	ld.param.u32 	%r37, [_Z7SQd2BlBiiiiiiiiiPli_param_4];
	ld.param.u32 	%r20, [_Z7SQd2BlBiiiiiiiiiPli_param_5];
	ld.param.u32 	%r21, [_Z7SQd2BlBiiiiiiiiiPli_param_6];
	ld.param.u64 	%rd1, [_Z7SQd2BlBiiiiiiiiiPli_param_7];
	setp.eq.s32 	%p1, %r18, %r21;
	@%p1 bra 	$L__BB14_6;
	setp.eq.s32 	%p2, %r37, 0;
	@%p2 bra 	$L__BB14_11;
	add.s32 	%r1, %r18, 1;
$L__BB14_3:
	neg.s32 	%r22, %r37;
	and.b32  	%r23, %r37, %r22;
	sub.s32 	%r37, %r37, %r23;
	or.b32  	%r24, %r23, %r15;
	shl.b32 	%r11, %r24, 1;
	or.b32  	%r12, %r23, %r16;
	shr.u32 	%r25, %r12, 1;
	or.b32  	%r13, %r23, %r17;
	or.b32  	%r26, %r25, %r13;
	or.b32  	%r14, %r26, %r11;
	setp.eq.s32 	%p3, %r14, -1;
	@%p3 bra 	$L__BB14_5;
	not.b32 	%r27, %r14;
	shr.s32 	%r28, %r12, 1;
	{ // callseq 29, 0
	.param .b32 param0;
	st.param.b32 	[param0], %r11;
	.param .b32 param1;
	st.param.b32 	[param1], %r28;
	.param .b32 param2;
	st.param.b32 	[param2], %r13;
	.param .b32 param3;
	st.param.b32 	[param3], %r1;
	.param .b32 param4;
	st.param.b32 	[param4], %r27;
	.param .b32 param5;
	st.param.b32 	[param5], %r20;
	.param .b32 param6;
	st.param.b32 	[param6], %r21;
	.param .b64 param7;
	st.param.b64 	[param7], %rd1;
	call.uni 
	_Z7SQd2BlBiiiiiiiiiPli, 
	(
	param0, 
	param1, 
	param2, 
	param3, 
	param4, 
	param5, 
	param6, 
	param7
	);
	} // callseq 29
$L__BB14_5:
	setp.ne.s32 	%p4, %r37, 0;
	@%p4 bra 	$L__BB14_3;
	bra.uni 	$L__BB14_11;
$L__BB14_6:
	setp.eq.s32 	%p5, %r37, 0;
	@%p5 bra 	$L__BB14_11;
	add.s32 	%r2, %r18, 2;
$L__BB14_8:
	neg.s32 	%r29, %r37;
	and.b32  	%r30, %r37, %r29;
	sub.s32 	%r37, %r37, %r30;
	or.b32  	%r31, %r30, %r15;
	shl.b32 	%r5, %r31, 2;
	or.b32  	%r32, %r30, %r16;
	shr.s32 	%r6, %r32, 2;
	or.b32  	%r7, %r30, %r17;
	or.b32  	%r33, %r6, %r7;
	or.b32  	%r8, %r33, %r5;
	setp.gt.u32 	%p6, %r8, -3;
	@%p6 bra 	$L__BB14_10;
	not.b32 	%r34, %r8;
	and.b32  	%r35, %r34, 2147483646;
	or.b32  	%r36, %r5, 1;
	{ // callseq 30, 0
	.param .b32 param0;
	st.param.b32 	[param0], %r36;
	.param .b32 param1;
	st.param.b32 	[param1], %r6;
	.param .b32 param2;
	st.param.b32 	[param2], %r7;
	.param .b32 param3;
	st.param.b32 	[param3], %r2;
	.param .b32 param4;
	st.param.b32 	[param4], %r35;
	.param .b32 param5;
	st.param.b32 	[param5], %r20;
	.param .b64 param6;
	st.param.b64 	[param6], %rd1;
	call.uni 
	_Z5SQd2BiiiiiiiiiPli, 
	(
	param0, 
	param1, 
	param2, 
	param3, 
	param4, 
	param5, 
	param6
	);
	} // callseq 30
$L__BB14_10:
	setp.eq.s32 	%p7, %r37, 0;
	@%p7 bra 	$L__BB14_11;
	bra.uni 	$L__BB14_8;
$L__BB14_11:
	ret;

}
.func _Z9SQd2BkBlBiiiiiiiiiPli(
	.param .b32 _Z9SQd2BkBlBiiiiiiiiiPli_param_0,
	.param .b32 _Z9SQd2BkBlBiiiiiiiiiPli_param_1,
	.param .b32 _Z9SQd2BkBlBiiiiiiiiiPli_param_2,
	.param .b32 _Z9SQd2BkBlBiiiiiiiiiPli_param_3,
	.param .b32 _Z9SQd2BkBlBiiiiiiiiiPli_param_4,
	.param .b32 _Z9SQd2BkBlBiiiiiiiiiPli_param_5,
	.param .b32 _Z9SQd2BkBlBiiiiiiiiiPli_param_6,
	.param .b32 _Z9SQd2BkBlBiiiiiiiiiPli_param_7,
	.param .b64 _Z9SQd2BkBlBiiiiiiiiiPli_param_8,
	.param .b32 _Z9SQd2BkBlBiiiiiiiiiPli_param_9
)
{
	.reg .pred 	%p<8>;
	.reg .b32 	%r<44>;
	.reg .b64 	%rd<2>;

	ld.param.u32 	%r16, [_Z9SQd2BkBlBiiiiiiiiiPli_param_0];
	ld.param.u32 	%r17, [_Z9SQd2BkBlBiiiiiiiiiPli_param_1];
	ld.param.u32 	%r18, [_Z9SQd2BkBlBiiiiiiiiiPli_param_2];
	ld.param.u32 	%r19, [_Z9SQd2BkBlBiiiiiiiiiPli_param_3];
	ld.param.u32 	%r42, [_Z9SQd2BkBlBiiiiiiiiiPli_param_4];
	ld.param.u32 	%r21, [_Z9SQd2BkBlBiiiiiiiiiPli_param_5];
	ld.param.u32 	%r22, [_Z9SQd2BkBlBiiiiiiiiiPli_param_6];
	ld.param.u32 	%r23, [_Z9SQd2BkBlBiiiiiiiiiPli_param_7];
	ld.param.u64 	%rd1, [_Z9SQd2BkBlBiiiiiiiiiPli_param_8];
	ld.param.u32 	%r24, [_Z9SQd2BkBlBiiiiiiiiiPli_param_9];
	setp.eq.s32 	%p1, %r19, %r22;
	@%p1 bra 	$L__BB15_6;
	setp.eq.s32 	%p2, %r42, 0;
	@%p2 bra 	$L__BB15_11;
	add.s32 	%r1, %r19, 1;
$L__BB15_3:
	neg.s32 	%r25, %r42;
	and.b32  	%r26, %r42, %r25;
	sub.s32 	%r42, %r42, %r26;
	or.b32  	%r27, %r26, %r16;
	shl.b32 	%r12, %r27, 1;
	or.b32  	%r13, %r26, %r17;
	shr.u32 	%r28, %r13, 1;
	or.b32  	%r14, %r26, %r18;
	or.b32  	%r29, %r28, %r14;
	or.b32  	%r15, %r29, %r12;
	setp.eq.s32 	%p3, %r15, -1;
	@%p3 bra 	$L__BB15_5;
	not.b32 	%r30, %r15;
	shr.s32 	%r31, %r13, 1;
	{ // callseq 31, 0
	.param .b32 param0;
	st.param.b32 	[param0], %r12;
	.param .b32 param1;
	st.param.b32 	[param1], %r31;
	.param .b32 param2;
	st.param.b32 	[param2], %r14;
	.param .b32 param3;
	st.param.b32 	[param3], %r1;
	.param .b32 param4;
	st.param.b32 	[param4], %r30;
	.param .b32 param5;
	st.param.b32 	[param5], %r21;
	.param .b32 param6;
	st.param.b32 	[param6], %r22;
	.param .b32 param7;
	st.param.b32 	[param7], %r23;
	.param .b64 param8;
	st.param.b64 	[param8], %rd1;
	.param .b32 param9;
	st.param.b32 	[param9], %r24;
	call.uni 
	_Z9SQd2BkBlBiiiiiiiiiPli, 
	(
	param0, 
	param1, 
	param2, 
	param3, 
	param4, 
	param5, 
	param6, 
	param7, 
	param8, 
	param9
	);
	} // callseq 31
$L__BB15_5:
	setp.ne.s32 	%p4, %r42, 0;
	@%p4 bra 	$L__BB15_3;
	bra.uni 	$L__BB15_11;
$L__BB15_6:
	setp.eq.s32 	%p5, %r42, 0;
	@%p5 bra 	$L__BB15_11;
	add.s32 	%r32, %r24, -3;
	mov.b32 	%r33, 1;
	shl.b32 	%r2, %r33, %r32;
	add.s32 	%r3, %r19, 2;
$L__BB15_8:
	neg.s32 	%r34, %r42;
	and.b32  	%r35, %r42, %r34;
	sub.s32 	%r42, %r42, %r35;
	or.b32  	%r36, %r35, %r16;
	shl.b32 	%r6, %r36, 2;
	or.b32  	%r37, %r35, %r17;
	shr.s32 	%r7, %r37, 2;
	or.b32  	%r8, %r35, %r18;
	or.b32  	%r38, %r8, %r2;
	or.b32  	%r39, %r38, %r7;
	or.b32  	%r9, %r39, %r6;
	setp.eq.s32 	%p6, %r9, -1;
	@%p6 bra 	$L__BB15_10;
	not.b32 	%r40, %r9;
	or.b32  	%r41, %r7, %r2;
	{ // callseq 32, 0
	.param .b32 param0;
	st.param.b32 	[param0], %r6;
	.param .b32 param1;
	st.param.b32 	[param1], %r41;
	.param .b32 param2;
	st.param.b32 	[param2], %r8;
	.param .b32 param3;
	st.param.b32 	[param3], %r3;
	.param .b32 param4;
	st.param.b32 	[param4], %r40;
	.param .b32 param5;
	st.param.b32 	[param5], %r21;
	.param .b32 param6;
	st.param.b32 	[param6], %r23;
	.param .b64 param7;
	st.param.b64 	[param7], %rd1;
	call.uni 
	_Z7SQd2BlBiiiiiiiiiPli, 
	(
	param0, 
	param1, 
	param2, 
	param3, 
	param4, 
	param5, 
	param6, 
	param7
	);
	} // callseq 32
$L__BB15_10:
	setp.eq.s32 	%p7, %r42, 0;
	@%p7 bra 	$L__BB15_11;
	bra.uni 	$L__BB15_8;
$L__BB15_11:
	ret;

}
.func _Z8SQBlBjrBiiiiiiiiiPli(
	.param .b32 _Z8SQBlBjrBiiiiiiiiiPli_param_0,
	.param .b32 _Z8SQBlBjrBiiiiiiiiiPli_param_1,
	.param .b32 _Z8SQBlBjrBiiiiiiiiiPli_param_2,
	.param .b32 _Z8SQBlBjrBiiiiiiiiiPli_param_3,
	.param .b32 _Z8SQBlBjrBiiiiiiiiiPli_param_4,
	.param .b32 _Z8SQBlBjrBiiiiiiiiiPli_param_5,
	.param .b32 _Z8SQBlBjrBiiiiiiiiiPli_param_6,
	.param .b32 _Z8SQBlBjrBiiiiiiiiiPli_param_7,
	.param .b64 _Z8SQBlBjrBiiiiiiiiiPli_param_8
)
{
	.reg .pred 	%p<8>;
	.reg .b32 	%r<40>;
	.reg .b64 	%rd<2>;

	ld.param.u32 	%r15, [_Z8SQBlBjrBiiiiiiiiiPli_param_0];
	ld.param.u32 	%r16, [_Z8SQBlBjrBiiiiiiiiiPli_param_1];
	ld.param.u32 	%r17, [_Z8SQBlBjrBiiiiiiiiiPli_param_2];
	ld.param.u32 	%r18, [_Z8SQBlBjrBiiiiiiiiiPli_param_3];
	ld.param.u32 	%r38, [_Z8SQBlBjrBiiiiiiiiiPli_param_4];
	ld.param.u32 	%r20, [_Z8SQBlBjrBiiiiiiiiiPli_param_5];
	ld.param.u32 	%r21, [_Z8SQBlBjrBiiiiiiiiiPli_param_6];
	ld.param.u32 	%r22, [_Z8SQBlBjrBiiiiiiiiiPli_param_7];
	ld.param.u64 	%rd1, [_Z8SQBlBjrBiiiiiiiiiPli_param_8];
	setp.eq.s32 	%p1, %r18, %r22;
	@%p1 bra 	$L__BB16_6;
	setp.eq.s32 	%p2, %r38, 0;
	@%p2 bra 	$L__BB16_11;
	add.s32 	%r1, %r18, 1;
$L__BB16_3:
	neg.s32 	%r23, %r38;
	and.b32  	%r24, %r38, %r23;
	sub.s32 	%r38, %r38, %r24;
	or.b32  	%r25, %r24, %r15;
	shl.b32 	%r11, %r25, 1;
	or.b32  	%r12, %r24, %r16;
	shr.u32 	%r26, %r12, 1;
	or.b32  	%r13, %r24, %r17;
	or.b32  	%r27, %r26, %r13;
	or.b32  	%r14, %r27, %r11;
	setp.eq.s32 	%p3, %r14, -1;
	@%p3 bra 	$L__BB16_5;
	not.b32 	%r28, %r14;
	shr.s32 	%r29, %r12, 1;
	{ // callseq 33, 0
	.param .b32 param0;
	st.param.b32 	[param0], %r11;
	.param .b32 param1;
	st.param.b32 	[param1], %r29;
	.param .b32 param2;
	st.param.b32 	[param2], %r13;
	.param .b32 param3;
	st.param.b32 	[param3], %r1;
	.param .b32 param4;
	st.param.b32 	[param4], %r28;
	.param .b32 param5;
	st.param.b32 	[param5], %r20;
	.param .b32 param6;
	st.param.b32 	[param6], %r21;
	.param .b32 param7;
	st.param.b32 	[param7], %r22;
	.param .b64 param8;
	st.param.b64 	[param8], %rd1;
	call.uni 
	_Z8SQBlBjrBiiiiiiiiiPli, 
	(
	param0, 
	param1, 
	param2, 
	param3, 
	param4, 
	param5, 
	param6, 
	param7, 
	param8
	);
	} // callseq 33
$L__BB16_5:
	setp.ne.s32 	%p4, %r38, 0;
	@%p4 bra 	$L__BB16_3;
	bra.uni 	$L__BB16_11;
$L__BB16_6:
	setp.eq.s32 	%p5, %r38, 0;
	@%p5 bra 	$L__BB16_11;
	add.s32 	%r2, %r18, 2;
$L__BB16_8:
	neg.s32 	%r30, %r38;
	and.b32  	%r31, %r38, %r30;
	sub.s32 	%r38, %r38, %r31;
	or.b32  	%r32, %r31, %r15;
	shl.b32 	%r5, %r32, 2;
	or.b32  	%r33, %r31, %r16;
	shr.s32 	%r6, %r33, 2;
	or.b32  	%r7, %r31, %r17;
	or.b32  	%r34, %r6, %r7;
	or.b32  	%r8, %r34, %r5;
	setp.gt.u32 	%p6, %r8, -3;
	@%p6 bra 	$L__BB16_10;
	not.b32 	%r35, %r8;
	and.b32  	%r36, %r35, 2147483646;
	or.b32  	%r37, %r5, 1;
	{ // callseq 34, 0
	.param .b32 param0;
	st.param.b32 	[param0], %r37;
	.param .b32 param1;
	st.param.b32 	[param1], %r6;
	.param .b32 param2;
	st.param.b32 	[param2], %r7;
	.param .b32 param3;
	st.param.b32 	[param3], %r2;
	.param .b32 param4;
	st.param.b32 	[param4], %r36;
	.param .b32 param5;
	st.param.b32 	[param5], %r20;
	.param .b32 param6;
	st.param.b32 	[param6], %r21;
	.param .b64 param7;
	st.param.b64 	[param7], %rd1;
	call.uni 
	_Z6SQBjrBiiiiiiiiiPli, 
	(
	param0, 
	param1, 
	param2, 
	param3, 
	param4, 
	param5, 
	param6, 
	param7
	);
	} // callseq 34
$L__BB16_10:
	setp.eq.s32 	%p7, %r38, 0;
	@%p7 bra 	$L__BB16_11;
	bra.uni 	$L__BB16_8;
$L__BB16_11:
	ret;

}
.func _Z6SQBjrBiiiiiiiiiPli(
	.param .b32 _Z6SQBjrBiiiiiiiiiPli_param_0,
	.param .b32 _Z6SQBjrBiiiiiiiiiPli_param_1,
	.param .b32 _Z6SQBjrBiiiiiiiiiPli_param_2,
	.param .b32 _Z6SQBjrBiiiiiiiiiPli_param_3,
	.param .b32 _Z6SQBjrBiiiiiiiiiPli_param_4,
	.param .b32 _Z6SQBjrBiiiiiiiiiPli_param_5,
	.param .b32 _Z6SQBjrBiiiiiiiiiPli_param_6,
	.param .b64 _Z6SQBjrBiiiiiiiiiPli_param_7
)
{
	.reg .pred 	%p<8>;
	.reg .b32 	%r<40>;
	.reg .b64 	%rd<2>;

	ld.param.u32 	%r16, [_Z6SQBjrBiiiiiiiiiPli_param_0];
	ld.param.u32 	%r17, [_Z6SQBjrBiiiiiiiiiPli_param_1];
	ld.param.u32 	%r18, [_Z6SQBjrBiiiiiiiiiPli_param_2];
	ld.param.u32 	%r19, [_Z6SQBjrBiiiiiiiiiPli_param_3];
	ld.param.u32 	%r39, [_Z6SQBjrBiiiiiiiiiPli_param_4];
	ld.param.u32 	%r21, [_Z6SQBjrBiiiiiiiiiPli_param_5];
	ld.param.u32 	%r22, [_Z6SQBjrBiiiiiiiiiPli_param_6];
	ld.param.u64 	%rd1, [_Z6SQBjrBiiiiiiiiiPli_param_7];
	setp.eq.s32 	%p1, %r19, %r21;
	@%p1 bra 	$L__BB17_6;
	setp.eq.s32 	%p2, %r39, 0;
	@%p2 bra 	$L__BB17_11;
	add.s32 	%r1, %r19, 1;
$L__BB17_3:
	neg.s32 	%r23, %r39;
	and.b32  	%r24, %r39, %r23;
	sub.s32 	%r39, %r39, %r24;
	or.b32  	%r25, %r24, %r16;
	shl.b32 	%r12, %r25, 1;
	or.b32  	%r13, %r24, %r17;
	shr.u32 	%r26, %r13, 1;
	or.b32  	%r14, %r24, %r18;
	or.b32  	%r27, %r26, %r14;
	or.b32  	%r15, %r27, %r12;
	setp.eq.s32 	%p3, %r15, -1;
	@%p3 bra 	$L__BB17_5;
	not.b32 	%r28, %r15;
	shr.s32 	%r29, %r13, 1;
	{ // callseq 35, 0
	.param .b32 param0;
	st.param.b32 	[param0], %r12;
	.param .b32 param1;
	st.param.b32 	[param1], %r29;
	.param .b32 param2;
	st.param.b32 	[param2], %r14;
	.param .b32 param3;
	st.param.b32 	[param3], %r1;
	.param .b32 param4;
	st.param.b32 	[param4], %r28;
	.param .b32 param5;
	st.param.b32 	[param5], %r21;
	.param .b32 param6;
	st.param.b32 	[param6], %r22;
	.param .b64 param7;
	st.param.b64 	[param7], %rd1;
	call.uni 
	_Z6SQBjrBiiiiiiiiiPli, 
	(
	param0, 
	param1, 
	param2, 
	param3, 
	param4, 
	param5, 
	param6, 
	param7
	);
	} // callseq 35
$L__BB17_5:
	setp.ne.s32 	%p4, %r39, 0;
	@%p4 bra 	$L__BB17_3;
	bra.uni 	$L__BB17_11;
$L__BB17_6:
	and.b32  	%r38, %r39, 2147483646;
	setp.eq.s32 	%p5, %r38, 0;
	@%p5 bra 	$L__BB17_11;
	add.s32 	%r3, %r19, 1;
$L__BB17_8:
	neg.s32 	%r30, %r38;
	and.b32  	%r31, %r38, %r30;
	sub.s32 	%r38, %r38, %r31;
	or.b32  	%r32, %r31, %r16;
	shl.b32 	%r33, %r32, 1;
	or.b32  	%r6, %r33, 2;
	or.b32  	%r7, %r31, %r17;
	shr.u32 	%r34, %r7, 1;
	or.b32  	%r8, %r31, %r18;
	or.b32  	%r35, %r34, %r8;
	or.b32  	%r9, %r35, %r6;
	setp.eq.s32 	%p6, %r9, -1;
	@%p6 bra 	$L__BB17_10;
	not.b32 	%r36, %r9;
	shr.s32 	%r37, %r7, 1;
	{ // callseq 36, 0
	.param .b32 param0;
	st.param.b32 	[param0], %r6;
	.param .b32 param1;
	st.param.b32 	[param1], %r37;
	.param .b32 param2;
	st.param.b32 	[param2], %r8;
	.param .b32 param3;
	st.param.b32 	[param3], %r3;
	.param .b32 param4;
	st.param.b32 	[param4], %r36;
	.param .b32 param5;
	st.param.b32 	[param5], %r22;
	.param .b64 param6;
	st.param.b64 	[param6], %rd1;
	call.uni 
	_Z3SQBiiiiiiiiiPli, 
	(
	param0, 
	param1, 
	param2, 
	param3, 
	param4, 
	param5, 
	param6
	);
	} // callseq 36
$L__BB17_10:
	setp.eq.s32 	%p7, %r38, 0;
	@%p7 bra 	$L__BB17_11;
	bra.uni 	$L__BB17_8;
$L__BB17_11:
	ret;

}
.func _Z10SQBkBlBjrBiiiiiiiiiPli(
	.param .b32 _Z10SQBkBlBjrBiiiiiiiiiPli_param_0,
	.param .b32 _Z10SQBkBlBjrBiiiiiiiiiPli_param_1,
	.param .b32 _Z10SQBkBlBjrBiiiiiiiiiPli_param_2,
	.param .b32 _Z10SQBkBlBjrBiiiiiiiiiPli_param_3,
	.param .b32 _Z10SQBkBlBjrBiiiiiiiiiPli_param_4,
	.param .b32 _Z10SQBkBlBjrBiiiiiiiiiPli_param_5,
	.param .b32 _Z10SQBkBlBjrBiiiiiiiiiPli_param_6,
	.param .b32 _Z10SQBkBlBjrBiiiiiiiiiPli_param_7,
	.param .b32 _Z10SQBkBlBjrBiiiiiiiiiPli_param_8,
	.param .b64 _Z10SQBkBlBjrBiiiiiiiiiPli_param_9,
	.param .b32 _Z10SQBkBlBjrBiiiiiiiiiPli_param_10
)
{
	.reg .pred 	%p<8>;
	.reg .b32 	%r<45>;
	.reg .b64 	%rd<2>;

	ld.param.u32 	%r16, [_Z10SQBkBlBjrBiiiiiiiiiPli_param_0];
	ld.param.u32 	%r17, [_Z10SQBkBlBjrBiiiiiiiiiPli_param_1];
	ld.param.u32 	%r18, [_Z10SQBkBlBjrBiiiiiiiiiPli_param_2];
	ld.param.u32 	%r19, [_Z10SQBkBlBjrBiiiiiiiiiPli_param_3];
	ld.param.u32 	%r43, [_Z10SQBkBlBjrBiiiiiiiiiPli_param_4];
	ld.param.u32 	%r21, [_Z10SQBkBlBjrBiiiiiiiiiPli_param_5];
	ld.param.u32 	%r22, [_Z10SQBkBlBjrBiiiiiiiiiPli_param_6];
	ld.param.u32 	%r23, [_Z10SQBkBlBjrBiiiiiiiiiPli_param_7];
	ld.param.u32 	%r24, [_Z10SQBkBlBjrBiiiiiiiiiPli_param_8];
	ld.param.u64 	%rd1, [_Z10SQBkBlBjrBiiiiiiiiiPli_param_9];
	ld.param.u32 	%r25, [_Z10SQBkBlBjrBiiiiiiiiiPli_param_10];
	setp.eq.s32 	%p1, %r19, %r23;
	@%p1 bra 	$L__BB18_6;
	setp.eq.s32 	%p2, %r43, 0;
	@%p2 bra 	$L__BB18_11;
	add.s32 	%r1, %r19, 1;
$L__BB18_3:
	neg.s32 	%r26, %r43;
	and.b32  	%r27, %r43, %r26;
	sub.s32 	%r43, %r43, %r27;
	or.b32  	%r28, %r27, %r16;
	shl.b32 	%r12, %r28, 1;
	or.b32  	%r13, %r27, %r17;
	shr.u32 	%r29, %r13, 1;
	or.b32  	%r14, %r27, %r18;
	or.b32  	%r30, %r29, %r14;
	or.b32  	%r15, %r30, %r12;
	setp.eq.s32 	%p3, %r15, -1;
	@%p3 bra 	$L__BB18_5;
	not.b32 	%r31, %r15;
	shr.s32 	%r32, %r13, 1;
	{ // callseq 37, 0
	.param .b32 param0;
	st.param.b32 	[param0], %r12;
	.param .b32 param1;
	st.param.b32 	[param1], %r32;
	.param .b32 param2;
	st.param.b32 	[param2], %r14;
	.param .b32 param3;
	st.param.b32 	[param3], %r1;
	.param .b32 param4;
	st.param.b32 	[param4], %r31;
	.param .b32 param5;
	st.param.b32 	[param5], %r21;
	.param .b32 param6;
	st.param.b32 	[param6], %r22;
	.param .b32 param7;
	st.param.b32 	[param7], %r23;
	.param .b32 param8;
	st.param.b32 	[param8], %r24;
	.param .b64 param9;
	st.param.b64 	[param9], %rd1;
	.param .b32 param10;
	st.param.b32 	[param10], %r25;
	call.uni 
	_Z10SQBkBlBjrBiiiiiiiiiPli, 
	(
	param0, 
	param1, 
	param2, 
	param3, 
	param4, 
	param5, 
	param6, 
	param7, 
	param8, 
	param9, 
	param10
	);
	} // callseq 37
$L__BB18_5:
	setp.ne.s32 	%p4, %r43, 0;
	@%p4 bra 	$L__BB18_3;
	bra.uni 	$L__BB18_11;
$L__BB18_6:
	setp.eq.s32 	%p5, %r43, 0;
	@%p5 bra 	$L__BB18_11;
	add.s32 	%r33, %r25, -3;
	mov.b32 	%r34, 1;
	shl.b32 	%r2, %r34, %r33;
	add.s32 	%r3, %r19, 2;
$L__BB18_8:
	neg.s32 	%r35, %r43;
	and.b32  	%r36, %r43, %r35;
	sub.s32 	%r43, %r43, %r36;
	or.b32  	%r37, %r36, %r16;
	shl.b32 	%r6, %r37, 2;
	or.b32  	%r38, %r36, %r17;
	shr.s32 	%r7, %r38, 2;
	or.b32  	%r8, %r36, %r18;
	or.b32  	%r39, %r8, %r2;
	or.b32  	%r40, %r39, %r7;
	or.b32  	%r9, %r40, %r6;
	setp.eq.s32 	%p6, %r9, -1;
	@%p6 bra 	$L__BB18_10;
	not.b32 	%r41, %r9;
	or.b32  	%r42, %r7, %r2;
	{ // callseq 38, 0
	.param .b32 param0;
	st.param.b32 	[param0], %r6;
	.param .b32 param1;
	st.param.b32 	[param1], %r42;
	.param .b32 param2;
	st.param.b32 	[param2], %r8;
	.param .b32 param3;
	st.param.b32 	[param3], %r3;
	.param .b32 param4;
	st.param.b32 	[param4], %r41;
	.param .b32 param5;
	st.param.b32 	[param5], %r21;
	.param .b32 param6;
	st.param.b32 	[param6], %r22;
	.param .b32 param7;
	st.param.b32 	[param7], %r24;
	.param .b64 param8;
	st.param.b64 	[param8], %rd1;
	call.uni 
	_Z8SQBlBjrBiiiiiiiiiPli, 
	(
	param0, 
	param1, 
	param2, 
	param3, 
	param4, 
	param5, 
	param6, 
	param7, 
	param8
	);
	} // callseq 38
$L__BB18_10:
	setp.eq.s32 	%p7, %r43, 0;
	@%p7 bra 	$L__BB18_11;
	bra.uni 	$L__BB18_8;
$L__BB18_11:
	ret;

}
.func _Z3SQBiiiiiiiiiPli(
	.param .b32 _Z3SQBiiiiiiiiiPli_param_0,
	.param .b32 _Z3SQBiiiiiiiiiPli_param_1,
	.param .b32 _Z3SQBiiiiiiiiiPli_param_2,
	.param .b32 _Z3SQBiiiiiiiiiPli_param_3,
	.param .b32 _Z3SQBiiiiiiiiiPli_param_4,
	.param .b32 _Z3SQBiiiiiiiiiPli_param_5,
	.param .b64 _Z3SQBiiiiiiiiiPli_param_6
)
{
	.reg .pred 	%p<7>;
	.reg .b32 	%r<26>;
	.reg .b64 	%rd<5>;

	ld.param.u32 	%r11, [_Z3SQBiiiiiiiiiPli_param_0];
	ld.param.u32 	%r12, [_Z3SQBiiiiiiiiiPli_param_1];
	ld.param.u32 	%r13, [_Z3SQBiiiiiiiiiPli_param_2];
	ld.param.u32 	%r14, [_Z3SQBiiiiiiiiiPli_param_3];
	ld.param.u32 	%r25, [_Z3SQBiiiiiiiiiPli_param_4];
	ld.param.u32 	%r16, [_Z3SQBiiiiiiiiiPli_param_5];
	ld.param.u64 	%rd1, [_Z3SQBiiiiiiiiiPli_param_6];
	setp.eq.s32 	%p1, %r14, %r16;
	@%p1 bra 	$L__BB19_10;
	setp.eq.s32 	%p2, %r25, 0;
	@%p2 bra 	$L__BB19_9;
	add.s32 	%r1, %r16, -1;
	add.s32 	%r2, %r14, 1;
$L__BB19_3:
	neg.s32 	%r17, %r25;
	and.b32  	%r18, %r25, %r17;
	sub.s32 	%r25, %r25, %r18;
	or.b32  	%r5, %r18, %r11;
	shl.b32 	%r6, %r5, 1;
	or.b32  	%r7, %r18, %r12;
	shr.s32 	%r8, %r7, 1;
	or.b32  	%r9, %r18, %r13;
	or.b32  	%r19, %r8, %r9;
	or.b32  	%r20, %r19, %r6;
	not.b32 	%r10, %r20;
	setp.eq.s32 	%p3, %r20, -1;
	@%p3 bra 	$L__BB19_8;
	setp.ge.s32 	%p4, %r14, %r1;
	@%p4 bra 	$L__BB19_7;
	shl.b32 	%r21, %r5, 2;
	shr.s32 	%r22, %r7, 2;
	or.b32  	%r23, %r22, %r21;
	or.b32  	%r24, %r23, %r9;
	setp.eq.s32 	%p5, %r24, -1;
	@%p5 bra 	$L__BB19_8;
	{ // callseq 40, 0
	.param .b32 param0;
	st.param.b32 	[param0], %r6;
	.param .b32 param1;
	st.param.b32 	[param1], %r8;
	.param .b32 param2;
	st.param.b32 	[param2], %r9;
	.param .b32 param3;
	st.param.b32 	[param3], %r2;
	.param .b32 param4;
	st.param.b32 	[param4], %r10;
	.param .b32 param5;
	st.param.b32 	[param5], %r16;
	.param .b64 param6;
	st.param.b64 	[param6], %rd1;
	call.uni 
	_Z3SQBiiiiiiiiiPli, 
	(
	param0, 
	param1, 
	param2, 
	param3, 
	param4, 
	param5, 
	param6
	);
	} // callseq 40
	bra.uni 	$L__BB19_8;
$L__BB19_7:
	{ // callseq 39, 0
	.param .b32 param0;
	st.param.b32 	[param0], %r6;
	.param .b32 param1;
	st.param.b32 	[param1], %r8;
	.param .b32 param2;
	st.param.b32 	[param2], %r9;
	.param .b32 param3;
	st.param.b32 	[param3], %r2;
	.param .b32 param4;
	st.param.b32 	[param4], %r10;
	.param .b32 param5;
	st.param.b32 	[param5], %r16;
	.param .b64 param6;
	st.param.b64 	[param6], %rd1;
	call.uni 
	_Z3SQBiiiiiiiiiPli, 
	(
	param0, 
	param1, 
	param2, 
	param3, 
	param4, 
	param5, 
	param6
	);
	} // callseq 39
$L__BB19_8:
	setp.ne.s32 	%p6, %r25, 0;
	@%p6 bra 	$L__BB19_3;
$L__BB19_9:
	ret;
$L__BB19_10:
	cvta.to.local.u64 	%rd2, %rd1;
	ld.local.u64 	%rd3, [%rd2];
	add.s64 	%rd4, %rd3, 1;
	st.local.u64 	[%rd2], %rd4;
	bra.uni 	$L__BB19_9;

}
.func _Z10SQBlBkBjrBiiiiiiiiiPli(
	.param .b32 _Z10SQBlBkBjrBiiiiiiiiiPli_param_0,
	.param .b32 _Z10SQBlBkBjrBiiiiiiiiiPli_param_1,
	.param .b32 _Z10SQBlBkBjrBiiiiiiiiiPli_param_2,
	.param .b32 _Z10SQBlBkBjrBiiiiiiiiiPli_param_3,
	.param .b32 _Z10SQBlBkBjrBiiiiiiiiiPli_param_4,
	.param .b32 _Z10SQBlBkBjrBiiiiiiiiiPli_param_5,
	.param .b32 _Z10SQBlBkBjrBiiiiiiiiiPli_param_6,
	.param .b32 _Z10SQBlBkBjrBiiiiiiiiiPli_param_7,
	.param .b32 _Z10SQBlBkBjrBiiiiiiiiiPli_param_8,
	.param .b64 _Z10SQBlBkBjrBiiiiiiiiiPli_param_9,
	.param .b32 _Z10SQBlBkBjrBiiiiiiiiiPli_param_10
)
{
	.reg .pred 	%p<8>;
	.reg .b32 	%r<42>;
	.reg .b64 	%rd<2>;

	ld.param.u32 	%r15, [_Z10SQBlBkBjrBiiiiiiiiiPli_param_0];
	ld.param.u32 	%r16, [_Z10SQBlBkBjrBiiiiiiiiiPli_param_1];
	ld.param.u32 	%r17, [_Z10SQBlBkBjrBiiiiiiiiiPli_param_2];
	ld.param.u32 	%r18, [_Z10SQBlBkBjrBiiiiiiiiiPli_param_3];
	ld.param.u32 	%r40, [_Z10SQBlBkBjrBiiiiiiiiiPli_param_4];
	ld.param.u32 	%r20, [_Z10SQBlBkBjrBiiiiiiiiiPli_param_5];
	ld.param.u32 	%r21, [_Z10SQBlBkBjrBiiiiiiiiiPli_param_6];
	ld.param.u32 	%r22, [_Z10SQBlBkBjrBiiiiiiiiiPli_param_7];
	ld.param.u32 	%r23, [_Z10SQBlBkBjrBiiiiiiiiiPli_param_8];
	ld.param.u64 	%rd1, [_Z10SQBlBkBjrBiiiiiiiiiPli_param_9];
	ld.param.u32 	%r24, [_Z10SQBlBkBjrBiiiiiiiiiPli_param_10];
	setp.eq.s32 	%p1, %r18, %r22;
	@%p1 bra 	$L__BB20_6;
	setp.eq.s32 	%p2, %r40, 0;
	@%p2 bra 	$L__BB20_11;
	add.s32 	%r1, %r18, 1;
$L__BB20_3:
	neg.s32 	%r25, %r40;
	and.b32  	%r26, %r40, %r25;
	sub.s32 	%r40, %r40, %r26;
	or.b32  	%r27, %r26, %r15;
	shl.b32 	%r11, %r27, 1;
	or.b32  	%r12, %r26, %r16;
	shr.u32 	%r28, %r12, 1;
	or.b32  	%r13, %r26, %r17;
	or.b32  	%r29, %r28, %r13;
	or.b32  	%r14, %r29, %r11;
	setp.eq.s32 	%p3, %r14, -1;
	@%p3 bra 	$L__BB20_5;
	not.b32 	%r30, %r14;
	shr.s32 	%r31, %r12, 1;
	{ // callseq 41, 0
	.param .b32 param0;
	st.param.b32 	[param0], %r11;
	.param .b32 param1;
	st.param.b32 	[param1], %r31;
	.param .b32 param2;
	st.param.b32 	[param2], %r13;
	.param .b32 param3;
	st.param.b32 	[param3], %r1;
	.param .b32 param4;
	st.param.b32 	[param4], %r30;
	.param .b32 param5;
	st.param.b32 	[param5], %r20;
	.param .b32 param6;
	st.param.b32 	[param6], %r21;
	.param .b32 param7;
	st.param.b32 	[param7], %r22;
	.param .b32 param8;
	st.param.b32 	[param8], %r23;
	.param .b64 param9;
	st.param.b64 	[param9], %rd1;
	.param .b32 param10;
	st.param.b32 	[param10], %r24;
	call.uni 
	_Z10SQBlBkBjrBiiiiiiiiiPli, 
	(
	param0, 
	param1, 
	param2, 
	param3, 
	param4, 
	param5, 
	param6, 
	param7, 
	param8, 
	param9, 
	param10
	);
	} // callseq 41
$L__BB20_5:
	setp.ne.s32 	%p4, %r40, 0;
	@%p4 bra 	$L__BB20_3;
	bra.uni 	$L__BB20_11;
$L__BB20_6:
	setp.eq.s32 	%p5, %r40, 0;
	@%p5 bra 	$L__BB20_11;
	add.s32 	%r2, %r18, 2;
$L__BB20_8:
	neg.s32 	%r32, %r40;
	and.b32  	%r33, %r40, %r32;
	sub.s32 	%r40, %r40, %r33;
	or.b32  	%r34, %r33, %r15;
	shl.b32 	%r5, %r34, 2;
	or.b32  	%r35, %r33, %r16;
	shr.s32 	%r6, %r35, 2;
	or.b32  	%r7, %r33, %r17;
	or.b32  	%r36, %r6, %r7;
	or.b32  	%r8, %r36, %r5;
	setp.gt.u32 	%p6, %r8, -3;
	@%p6 bra 	$L__BB20_10;
	not.b32 	%r37, %r8;
	and.b32  	%r38, %r37, 2147483646;
	or.b32  	%r39, %r5, 1;
	{ // callseq 42, 0
	.param .b32 param0;
	st.param.b32 	[param0], %r39;
	.param .b32 param1;
	st.param.b32 	[param1], %r6;
	.param .b32 param2;
	st.param.b32 	[param2], %r7;
	.param .b32 param3;
	st.param.b32 	[param3], %r2;
	.param .b32 param4;
	st.param.b32 	[param4], %r38;
	.param .b32 param5;
	st.param.b32 	[param5], %r20;
	.param .b32 param6;
	st.param.b32 	[param6], %r21;
	.param .b32 param7;
	st.param.b32 	[param7], %r23;
	.param .b64 param8;
	st.param.b64 	[param8], %rd1;
	.param .b32 param9;
	st.param.b32 	[param9], %r24;
	call.uni 
	_Z8SQBkBjrBiiiiiiiiiPli, 
	(
	param0, 
	param1, 
	param2, 
	param3, 
	param4, 
	param5, 
	param6, 
	param7, 
	param8, 
	param9
	);
	} // callseq 42
$L__BB20_10:
	setp.eq.s32 	%p7, %r40, 0;
	@%p7 bra 	$L__BB20_11;
	bra.uni 	$L__BB20_8;
$L__BB20_11:
	ret;

}
.func _Z8SQBkBjrBiiiiiiiiiPli(
	.param .b32 _Z8SQBkBjrBiiiiiiiiiPli_param_0,
	.param .b32 _Z8SQBkBjrBiiiiiiiiiPli_param_1,
	.param .b32 _Z8SQBkBjrBiiiiiiiiiPli_param_2,
	.param .b32 _Z8SQBkBjrBiiiiiiiiiPli_param_3,
	.param .b32 _Z8SQBkBjrBiiiiiiiiiPli_param_4,
	.param .b32 _Z8SQBkBjrBiiiiiiiiiPli_param_5,
	.param .b32 _Z8SQBkBjrBiiiiiiiiiPli_param_6,
	.param .b32 _Z8SQBkBjrBiiiiiiiiiPli_param_7,
	.param .b64 _Z8SQBkBjrBiiiiiiiiiPli_param_8,
	.param .b32 _Z8SQBkBjrBiiiiiiiiiPli_param_9
)
{
	.reg .pred 	%p<8>;
	.reg .b32 	%r<44>;
	.reg .b64 	%rd<2>;

	ld.param.u32 	%r16, [_Z8SQBkBjrBiiiiiiiiiPli_param_0];
	ld.param.u32 	%r17, [_Z8SQBkBjrBiiiiiiiiiPli_param_1];
	ld.param.u32 	%r18, [_Z8SQBkBjrBiiiiiiiiiPli_param_2];
	ld.param.u32 	%r19, [_Z8SQBkBjrBiiiiiiiiiPli_param_3];
	ld.param.u32 	%r42, [_Z8SQBkBjrBiiiiiiiiiPli_param_4];
	ld.param.u32 	%r21, [_Z8SQBkBjrBiiiiiiiiiPli_param_5];
	ld.param.u32 	%r22, [_Z8SQBkBjrBiiiiiiiiiPli_param_6];
	ld.param.u32 	%r23, [_Z8SQBkBjrBiiiiiiiiiPli_param_7];
	ld.param.u64 	%rd1, [_Z8SQBkBjrBiiiiiiiiiPli_param_8];
	ld.param.u32 	%r24, [_Z8SQBkBjrBiiiiiiiiiPli_param_9];
	setp.eq.s32 	%p1, %r19, %r23;
	@%p1 bra 	$L__BB21_6;
	setp.eq.s32 	%p2, %r42, 0;
	@%p2 bra 	$L__BB21_11;
	add.s32 	%r1, %r19, 1;
$L__BB21_3:
	neg.s32 	%r25, %r42;
	and.b32  	%r26, %r42, %r25;
	sub.s32 	%r42, %r42, %r26;
	or.b32  	%r27, %r26, %r16;
	shl.b32 	%r12, %r27, 1;
	or.b32  	%r13, %r26, %r17;
	shr.u32 	%r28, %r13, 1;
	or.b32  	%r14, %r26, %r18;
	or.b32  	%r29, %r28, %r14;
	or.b32  	%r15, %r29, %r12;
	setp.eq.s32 	%p3, %r15, -1;
	@%p3 bra 	$L__BB21_5;
	not.b32 	%r30, %r15;
	shr.s32 	%r31, %r13, 1;
	{ // callseq 43, 0
	.param .b32 param0;
	st.param.b32 	[param0], %r12;
	.param .b32 param1;
	st.param.b32 	[param1], %r31;
	.param .b32 param2;
	st.param.b32 	[param2], %r14;
	.param .b32 param3;
	st.param.b32 	[param3], %r1;
	.param .b32 param4;
	st.param.b32 	[param4], %r30;
	.param .b32 param5;
	st.param.b32 	[param5], %r21;
	.param .b32 param6;
	st.param.b32 	[param6], %r22;
	.param .b32 param7;
	st.param.b32 	[param7], %r23;
	.param .b64 param8;
	st.param.b64 	[param8], %rd1;
	.param .b32 param9;
	st.param.b32 	[param9], %r24;
	call.uni 
	_Z8SQBkBjrBiiiiiiiiiPli, 
	(
	param0, 
	param1, 
	param2, 
	param3, 
	param4, 
	param5, 
	param6, 
	param7, 
	param8, 
	param9
	);
	} // callseq 43
$L__BB21_5:
	setp.ne.s32 	%p4, %r42, 0;
	@%p4 bra 	$L__BB21_3;
	bra.uni 	$L__BB21_11;
$L__BB21_6:
	setp.eq.s32 	%p5, %r42, 0;
	@%p5 bra 	$L__BB21_11;
	add.s32 	%r32, %r24, -3;
	mov.b32 	%r33, 1;
	shl.b32 	%r2, %r33, %r32;
	add.s32 	%r3, %r19, 2;
$L__BB21_8:
	neg.s32 	%r34, %r42;
	and.b32  	%r35, %r42, %r34;
	sub.s32 	%r42, %r42, %r35;
	or.b32  	%r36, %r35, %r16;
	shl.b32 	%r6, %r36, 2;
	or.b32  	%r37, %r35, %r17;
	shr.s32 	%r7, %r37, 2;
	or.b32  	%r8, %r35, %r18;
	or.b32  	%r38, %r8, %r2;
	or.b32  	%r39, %r38, %r7;
	or.b32  	%r9, %r39, %r6;
	setp.eq.s32 	%p6, %r9, -1;
	@%p6 bra 	$L__BB21_10;
	not.b32 	%r40, %r9;
	or.b32  	%r41, %r7, %r2;
	{ // callseq 44, 0
	.param .b32 param0;
	st.param.b32 	[param0], %r6;
	.param .b32 param1;
	st.param.b32 	[param1], %r41;
	.param .b32 param2;
	st.param.b32 	[param2], %r8;
	.param .b32 param3;
	st.param.b32 	[param3], %r3;
	.param .b32 param4;
	st.param.b32 	[param4], %r40;
	.param .b32 param5;
	st.param.b32 	[param5], %r21;
	.param .b32 param6;
	st.param.b32 	[param6], %r22;
	.param .b64 param7;
	st.param.b64 	[param7], %rd1;
	call.uni 
	_Z6SQBjrBiiiiiiiiiPli, 
	(
	param0, 
	param1, 
	param2, 
	param3, 
	param4, 
	param5, 
	param6, 
	param7
	);
	} // callseq 44
$L__BB21_10:
	setp.eq.s32 	%p7, %r42, 0;
	@%p7 bra 	$L__BB21_11;
	bra.uni 	$L__BB21_8;
$L__BB21_11:
	ret;

}
.func _Z9SQBklBjrBiiiiiiiiiPli(
	.param .b32 _Z9SQBklBjrBiiiiiiiiiPli_param_0,
	.param .b32 _Z9SQBklBjrBiiiiiiiiiPli_param_1,
	.param .b32 _Z9SQBklBjrBiiiiiiiiiPli_param_2,
	.param .b32 _Z9SQBklBjrBiiiiiiiiiPli_param_3,
	.param .b32 _Z9SQBklBjrBiiiiiiiiiPli_param_4,
	.param .b32 _Z9SQBklBjrBiiiiiiiiiPli_param_5,
	.param .b32 _Z9SQBklBjrBiiiiiiiiiPli_param_6,
	.param .b32 _Z9SQBklBjrBiiiiiiiiiPli_param_7,
	.param .b64 _Z9SQBklBjrBiiiiiiiiiPli_param_8,
	.param .b32 _Z9SQBklBjrBiiiiiiiiiPli_param_9
)
{
	.reg .pred 	%p<8>;
	.reg .b32 	%r<46>;
	.reg .b64 	%rd<2>;

	ld.param.u32 	%r16, [_Z9SQBklBjrBiiiiiiiiiPli_param_0];
	ld.param.u32 	%r17, [_Z9SQBklBjrBiiiiiiiiiPli_param_1];
	ld.param.u32 	%r18, [_Z9SQBklBjrBiiiiiiiiiPli_param_2];
	ld.param.u32 	%r19, [_Z9SQBklBjrBiiiiiiiiiPli_param_3];
	ld.param.u32 	%r44, [_Z9SQBklBjrBiiiiiiiiiPli_param_4];
	ld.param.u32 	%r21, [_Z9SQBklBjrBiiiiiiiiiPli_param_5];
	ld.param.u32 	%r22, [_Z9SQBklBjrBiiiiiiiiiPli_param_6];
	ld.param.u32 	%r23, [_Z9SQBklBjrBiiiiiiiiiPli_param_7];
	ld.param.u64 	%rd1, [_Z9SQBklBjrBiiiiiiiiiPli_param_8];
	ld.param.u32 	%r24, [_Z9SQBklBjrBiiiiiiiiiPli_param_9];
	setp.eq.s32 	%p1, %r19, %r23;
	@%p1 bra 	$L__BB22_6;
	setp.eq.s32 	%p2, %r44, 0;
	@%p2 bra 	$L__BB22_11;
	add.s32 	%r1, %r19, 1;
$L__BB22_3:
	neg.s32 	%r25, %r44;
	and.b32  	%r26, %r44, %r25;
	sub.s32 	%r44, %r44, %r26;
	or.b32  	%r27, %r26, %r16;
	shl.b32 	%r12, %r27, 1;
	or.b32  	%r13, %r26, %r17;
	shr.u32 	%r28, %r13, 1;
	or.b32  	%r14, %r26, %r18;
	or.b32  	%r29, %r28, %r14;
	or.b32  	%r15, %r29, %r12;
	setp.eq.s32 	%p3, %r15, -1;
	@%p3 bra 	$L__BB22_5;
	not.b32 	%r30, %r15;
	shr.s32 	%r31, %r13, 1;
	{ // callseq 45, 0
	.param .b32 param0;
	st.param.b32 	[param0], %r12;
	.param .b32 param1;
	st.param.b32 	[param1], %r31;
	.param .b32 param2;
	st.param.b32 	[param2], %r14;
	.param .b32 param3;
	st.param.b32 	[param3], %r1;
	.param .b32 param4;
	st.param.b32 	[param4], %r30;
	.param .b32 param5;
	st.param.b32 	[param5], %r21;
	.param .b32 param6;
	st.param.b32 	[param6], %r22;
	.param .b32 param7;
	st.param.b32 	[param7], %r23;
	.param .b64 param8;
	st.param.b64 	[param8], %rd1;
	.param .b32 param9;
	st.param.b32 	[param9], %r24;
	call.uni 
	_Z9SQBklBjrBiiiiiiiiiPli, 
	(
	param0, 
	param1, 
	param2, 
	param3, 
	param4, 
	param5, 
	param6, 
	param7, 
	param8, 
	param9
	);
	} // callseq 45
$L__BB22_5:
	setp.ne.s32 	%p4, %r44, 0;
	@%p4 bra 	$L__BB22_3;
	bra.uni 	$L__BB22_11;
$L__BB22_6:
	setp.eq.s32 	%p5, %r44, 0;
	@%p5 bra 	$L__BB22_11;
	add.s32 	%r32, %r24, -4;
	mov.b32 	%r33, 1;
	shl.b32 	%r2, %r33, %r32;
	add.s32 	%r3, %r19, 3;
$L__BB22_8:
	neg.s32 	%r34, %r44;
	and.b32  	%r35, %r44, %r34;
	sub.s32 	%r44, %r44, %r35;
	or.b32  	%r36, %r35, %r16;
	shl.b32 	%r6, %r36, 3;
	or.b32  	%r37, %r35, %r17;
	shr.s32 	%r7, %r37, 3;
	or.b32  	%r8, %r35, %r18;
	or.b32  	%r38, %r8, %r2;
	or.b32  	%r39, %r38, %r7;
	or.b32  	%r9, %r39, %r6;
	setp.gt.u32 	%p6, %r9, -3;
	@%p6 bra 	$L__BB22_10;
	not.b32 	%r40, %r9;
	and.b32  	%r41, %r40, 2147483646;
	or.b32  	%r42, %r6, 1;
	or.b32  	%r43, %r7, %r2;
	{ // callseq 46, 0
	.param .b32 param0;
	st.param.b32 	[param0], %r42;
	.param .b32 param1;
	st.param.b32 	[param1], %r43;
	.param .b32 param2;
	st.param.b32 	[param2], %r8;
	.param .b32 param3;
	st.param.b32 	[param3], %r3;
	.param .b32 param4;
	st.param.b32 	[param4], %r41;
	.param .b32 param5;
	st.param.b32 	[param5], %r21;
	.param .b32 param6;
	st.param.b32 	[param6], %r22;
	.param .b64 param7;
	st.param.b64 	[param7], %rd1;
	call.uni 
	_Z6SQBjrBiiiiiiiiiPli, 
	(
	param0, 
	param1, 
	param2, 
	param3, 
	param4, 
	param5, 
	param6, 
	param7
	);
	} // callseq 46
$L__BB22_10:
	setp.eq.s32 	%p7, %r44, 0;
	@%p7 bra 	$L__BB22_11;
	bra.uni 	$L__BB22_8;
$L__BB22_11:
	ret;

}
.func _Z9SQBlkBjrBiiiiiiiiiPli(
	.param .b32 _Z9SQBlkBjrBiiiiiiiiiPli_param_0,
	.param .b32 _Z9SQBlkBjrBiiiiiiiiiPli_param_1,
	.param .b32 _Z9SQBlkBjrBiiiiiiiiiPli_param_2,
	.param .b32 _Z9SQBlkBjrBiiiiiiiiiPli_param_3,
	.param .b32 _Z9SQBlkBjrBiiiiiiiiiPli_param_4,
	.param .b32 _Z9SQBlkBjrBiiiiiiiiiPli_param_5,
	.param .b32 _Z9SQBlkBjrBiiiiiiiiiPli_param_6,
	.param .b32 _Z9SQBlkBjrBiiiiiiiiiPli_param_7,
	.param .b64 _Z9SQBlkBjrBiiiiiiiiiPli_param_8,
	.param .b32 _Z9SQBlkBjrBiiiiiiiiiPli_param_9
)
{
	.reg .pred 	%p<8>;
	.reg .b32 	%r<46>;
	.reg .b64 	%rd<2>;

	ld.param.u32 	%r16, [_Z9SQBlkBjrBiiiiiiiiiPli_param_0];
	ld.param.u32 	%r17, [_Z9SQBlkBjrBiiiiiiiiiPli_param_1];
	ld.param.u32 	%r18, [_Z9SQBlkBjrBiiiiiiiiiPli_param_2];
	ld.param.u32 	%r19, [_Z9SQBlkBjrBiiiiiiiiiPli_param_3];
	ld.param.u32 	%r44, [_Z9SQBlkBjrBiiiiiiiiiPli_param_4];
	ld.param.u32 	%r21, [_Z9SQBlkBjrBiiiiiiiiiPli_param_5];
	ld.param.u32 	%r22, [_Z9SQBlkBjrBiiiiiiiiiPli_param_6];
	ld.param.u32 	%r23, [_Z9SQBlkBjrBiiiiiiiiiPli_param_7];
	ld.param.u64 	%rd1, [_Z9SQBlkBjrBiiiiiiiiiPli_param_8];
	ld.param.u32 	%r24, [_Z9SQBlkBjrBiiiiiiiiiPli_param_9];
	setp.eq.s32 	%p1, %r19, %r23;
	@%p1 bra 	$L__BB23_6;
	setp.eq.s32 	%p2, %r44, 0;
	@%p2 bra 	$L__BB23_11;
	add.s32 	%r1, %r19, 1;
$L__BB23_3:
	neg.s32 	%r25, %r44;
	and.b32  	%r26, %r44, %r25;
	sub.s32 	%r44, %r44, %r26;
	or.b32  	%r27, %r26, %r16;
	shl.b32 	%r12, %r27, 1;
	or.b32  	%r13, %r26, %r17;
	shr.u32 	%r28, %r13, 1;
	or.b32  	%r14, %r26, %r18;
	or.b32  	%r29, %r28, %r14;
	or.b32  	%r15, %r29, %r12;
	setp.eq.s32 	%p3, %r15, -1;
	@%p3 bra 	$L__BB23_5;
	not.b32 	%r30, %r15;
	shr.s32 	%r31, %r13, 1;
	{ // callseq 47, 0
	.param .b32 param0;
	st.param.b32 	[param0], %r12;
	.param .b32 param1;
	st.param.b32 	[param1], %r31;
	.param .b32 param2;
	st.param.b32 	[param2], %r14;
	.param .b32 param3;
	st.param.b32 	[param3], %r1;
	.param .b32 param4;
	st.param.b32 	[param4], %r30;
	.param .b32 param5;
	st.param.b32 	[param5], %r21;
	.param .b32 param6;
	st.param.b32 	[param6], %r22;
	.param .b32 param7;
	st.param.b32 	[param7], %r23;
	.param .b64 param8;
	st.param.b64 	[param8], %rd1;
	.param .b32 param9;
	st.param.b32 	[param9], %r24;
	call.uni 
	_Z9SQBlkBjrBiiiiiiiiiPli, 
	(
	param0, 
	param1, 
	param2, 
	param3, 
	param4, 
	param5, 
	param6, 
	param7, 
	param8, 
	param9
	);
	} // callseq 47
$L__BB23_5:
	setp.ne.s32 	%p4, %r44, 0;
	@%p4 bra 	$L__BB23_3;
	bra.uni 	$L__BB23_11;
$L__BB23_6:
	setp.eq.s32 	%p5, %r44, 0;
	@%p5 bra 	$L__BB23_11;
	add.s32 	%r32, %r24, -3;
	mov.b32 	%r33, 1;
	shl.b32 	%r2, %r33, %r32;
	add.s32 	%r3, %r19, 3;
$L__BB23_8:
	neg.s32 	%r34, %r44;
	and.b32  	%r35, %r44, %r34;
	sub.s32 	%r44, %r44, %r35;
	or.b32  	%r36, %r35, %r16;
	shl.b32 	%r6, %r36, 3;
	or.b32  	%r37, %r35, %r17;
	shr.s32 	%r7, %r37, 3;
	or.b32  	%r8, %r35, %r18;
	or.b32  	%r38, %r8, %r2;
	or.b32  	%r39, %r38, %r7;
	and.b32  	%r40, %r39, -3;
	or.b32  	%r9, %r40, %r6;
	setp.eq.s32 	%p6, %r9, -3;
	@%p6 bra 	$L__BB23_10;
	xor.b32  	%r41, %r9, -3;
	or.b32  	%r42, %r6, 2;
	or.b32  	%r43, %r7, %r2;
	{ // callseq 48, 0
	.param .b32 param0;
	st.param.b32 	[param0], %r42;
	.param .b32 param1;
	st.param.b32 	[param1], %r43;
	.param .b32 param2;
	st.param.b32 	[param2], %r8;
	.param .b32 param3;
	st.param.b32 	[param3], %r3;
	.param .b32 param4;
	st.param.b32 	[param4], %r41;
	.param .b32 param5;
	st.param.b32 	[param5], %r21;
	.param .b32 param6;
	st.param.b32 	[param6], %r22;
	.param .b64 param7;
	st.param.b64 	[param7], %rd1;
	call.uni 
	_Z6SQBjrBiiiiiiiiiPli, 
	(
	param0, 
	param1, 
	param2, 
	param3, 
	param4, 
	param5, 
	param6, 
	param7
	);
	} // callseq 48
$L__BB23_10:
	setp.eq.s32 	%p7, %r44, 0;
	@%p7 bra 	$L__BB23_11;
	bra.uni 	$L__BB23_8;
$L__BB23_11:
	ret;

}
.func _Z13SQBjlBkBlBjrBiiiiiiiiiPli(
	.param .b32 _Z13SQBjlBkBlBjrBiiiiiiiiiPli_param_0,
	.param .b32 _Z13SQBjlBkBlBjrBiiiiiiiiiPli_param_1,
	.param .b32 _Z13SQBjlBkBlBjrBiiiiiiiiiPli_param_2,
	.param .b32 _Z13SQBjlBkBlBjrBiiiiiiiiiPli_param_3,
	.param .b32 _Z13SQBjlBkBlBjrBiiiiiiiiiPli_param_4,
	.param .b32 _Z13SQBjlBkBlBjrBiiiiiiiiiPli_param_5,
	.param .b32 _Z13SQBjlBkBlBjrBiiiiiiiiiPli_param_6,
	.param .b32 _Z13SQBjlBkBlBjrBiiiiiiiiiPli_param_7,
	.param .b32 _Z13SQBjlBkBlBjrBiiiiiiiiiPli_param_8,
	.param .b64 _Z13SQBjlBkBlBjrBiiiiiiiiiPli_param_9,
	.param .b32 _Z13SQBjlBkBlBjrBiiiiiiiiiPli_param_10
)
{
	.reg .pred 	%p<5>;
	.reg .b32 	%r<34>;
	.reg .b64 	%rd<2>;

	ld.param.u32 	%r9, [_Z13SQBjlBkBlBjrBiiiiiiiiiPli_param_0];
	ld.param.u32 	%r10, [_Z13SQBjlBkBlBjrBiiiiiiiiiPli_param_1];
	ld.param.u32 	%r11, [_Z13SQBjlBkBlBjrBiiiiiiiiiPli_param_2];
	ld.param.u32 	%r12, [_Z13SQBjlBkBlBjrBiiiiiiiiiPli_param_3];
	ld.param.u32 	%r33, [_Z13SQBjlBkBlBjrBiiiiiiiiiPli_param_4];
	ld.param.u32 	%r14, [_Z13SQBjlBkBlBjrBiiiiiiiiiPli_param_5];
	ld.param.u32 	%r15, [_Z13SQBjlBkBlBjrBiiiiiiiiiPli_param_6];
	ld.param.u32 	%r16, [_Z13SQBjlBkBlBjrBiiiiiiiiiPli_param_7];
	ld.param.u32 	%r17, [_Z13SQBjlBkBlBjrBiiiiiiiiiPli_param_8];
	ld.param.u64 	%rd1, [_Z13SQBjlBkBlBjrBiiiiiiiiiPli_param_9];
	ld.param.u32 	%r18, [_Z13SQBjlBkBlBjrBiiiiiiiiiPli_param_10];
	add.s32 	%r1, %r18, -1;
	sub.s32 	%r19, %r1, %r14;
	setp.eq.s32 	%p1, %r12, %r19;
	@%p1 bra 	$L__BB24_7;
	setp.eq.s32 	%p2, %r33, 0;
	@%p2 bra 	$L__BB24_6;
	add.s32 	%r2, %r12, 1;
$L__BB24_3:
	neg.s32 	%r20, %r33;
	and.b32  	%r21, %r33, %r20;
	sub.s32 	%r33, %r33, %r21;
	or.b32  	%r22, %r21, %r9;
	shl.b32 	%r5, %r22, 1;
	or.b32  	%r6, %r21, %r10;
	shr.u32 	%r23, %r6, 1;
	or.b32  	%r7, %r21, %r11;
	or.b32  	%r24, %r23, %r7;
	or.b32  	%r8, %r24, %r5;
	setp.eq.s32 	%p3, %r8, -1;
	@%p3 bra 	$L__BB24_5;
	not.b32 	%r25, %r8;
	shr.s32 	%r26, %r6, 1;
	{ // callseq 49, 0
	.param .b32 param0;
	st.param.b32 	[param0], %r5;
	.param .b32 param1;
	st.param.b32 	[param1], %r26;
	.param .b32 param2;
	st.param.b32 	[param2], %r7;
	.param .b32 param3;
	st.param.b32 	[param3], %r2;
	.param .b32 param4;
	st.param.b32 	[param4], %r25;
	.param .b32 param5;
	st.param.b32 	[param5], %r14;
	.param .b32 param6;
	st.param.b32 	[param6], %r15;
	.param .b32 param7;
	st.param.b32 	[param7], %r16;
	.param .b32 param8;
	st.param.b32 	[param8], %r17;
	.param .b64 param9;
	st.param.b64 	[param9], %rd1;
	.param .b32 param10;
	st.param.b32 	[param10], %r18;
	call.uni 
	_Z13SQBjlBkBlBjrBiiiiiiiiiPli, 
	(
	param0, 
	param1, 
	param2, 
	param3, 
	param4, 
	param5, 
	param6, 
	param7, 
	param8, 
	param9, 
	param10
	);
	} // callseq 49
$L__BB24_5:
	setp.ne.s32 	%p4, %r33, 0;
	@%p4 bra 	$L__BB24_3;
$L__BB24_6:
	ret;
$L__BB24_7:
	mov.b32 	%r27, 1;
	shl.b32 	%r28, %r27, %r1;
	or.b32  	%r29, %r28, %r10;
	mov.b32 	%r30, -2;
	shl.b32 	%r31, %r30, %r1;
	and.b32  	%r32, %r31, %r33;
	{ // callseq 50, 0
	.param .b32 param0;
	st.param.b32 	[param0], %r9;
	.param .b32 param1;
	st.param.b32 	[param1], %r29;
	.param .b32 param2;
	st.param.b32 	[param2], %r11;
	.param .b32 param3;
	st.param.b32 	[param3], %r12;
	.param .b32 param4;
	st.param.b32 	[param4], %r32;
	.param .b32 param5;
	st.param.b32 	[param5], %r14;
	.param .b32 param6;
	st.param.b32 	[param6], %r15;
	.param .b32 param7;
	st.param.b32 	[param7], %r16;
	.param .b32 param8;
	st.param.b32 	[param8], %r17;
	.param .b64 param9;
	st.param.b64 	[param9], %rd1;
	.param .b32 param10;
	st.param.b32 	[param10], %r18;
	call.uni 
	_Z10SQBkBlBjrBiiiiiiiiiPli, 
	(
	param0, 
	param1, 
	param2, 
	param3, 
	param4, 
	param5, 
	param6, 
	param7, 
	param8, 
	param9, 
	param10
	);
	} // callseq 50
	bra.uni 	$L__BB24_6;

}
.func _Z13SQBjlBlBkBjrBiiiiiiiiiPli(
	.param .b32 _Z13SQBjlBlBkBjrBiiiiiiiiiPli_param_0,
	.param .b32 _Z13SQBjlBlBkBjrBiiiiiiiiiPli_param_1,
	.param .b32 _Z13SQBjlBlBkBjrBiiiiiiiiiPli_param_2,
	.param .b32 _Z13SQBjlBlBkBjrBiiiiiiiiiPli_param_3,
	.param .b32 _Z13SQBjlBlBkBjrBiiiiiiiiiPli_param_4,
	.param .b32 _Z13SQBjlBlBkBjrBiiiiiiiiiPli_param_5,
	.param .b32 _Z13SQBjlBlBkBjrBiiiiiiiiiPli_param_6,
	.param .b32 _Z13SQBjlBlBkBjrBiiiiiiiiiPli_param_7,
	.param .b32 _Z13SQBjlBlBkBjrBiiiiiiiiiPli_param_8,
	.param .b64 _Z13SQBjlBlBkBjrBiiiiiiiiiPli_param_9,
	.param .b32 _Z13SQBjlBlBkBjrBiiiiiiiiiPli_param_10
)
{
	.reg .pred 	%p<5>;
	.reg .b32 	%r<34>;
	.reg .b64 	%rd<2>;

	ld.param.u32 	%r9, [_Z13SQBjlBlBkBjrBiiiiiiiiiPli_param_0];
	ld.param.u32 	%r10, [_Z13SQBjlBlBkBjrBiiiiiiiiiPli_param_1];
	ld.param.u32 	%r11, [_Z13SQBjlBlBkBjrBiiiiiiiiiPli_param_2];
	ld.param.u32 	%r12, [_Z13SQBjlBlBkBjrBiiiiiiiiiPli_param_3];
	ld.param.u32 	%r33, [_Z13SQBjlBlBkBjrBiiiiiiiiiPli_param_4];
	ld.param.u32 	%r14, [_Z13SQBjlBlBkBjrBiiiiiiiiiPli_param_5];
	ld.param.u32 	%r15, [_Z13SQBjlBlBkBjrBiiiiiiiiiPli_param_6];
	ld.param.u32 	%r16, [_Z13SQBjlBlBkBjrBiiiiiiiiiPli_param_7];
	ld.param.u32 	%r17, [_Z13SQBjlBlBkBjrBiiiiiiiiiPli_param_8];
	ld.param.u64 	%rd1, [_Z13SQBjlBlBkBjrBiiiiiiiiiPli_param_9];
	ld.param.u32 	%r18, [_Z13SQBjlBlBkBjrBiiiiiiiiiPli_param_10];
	add.s32 	%r1, %r18, -1;
	sub.s32 	%r19, %r1, %r14;
	setp.eq.s32 	%p1, %r12, %r19;
	@%p1 bra 	$L__BB25_7;
	setp.eq.s32 	%p2, %r33, 0;
	@%p2 bra 	$L__BB25_6;
	add.s32 	%r2, %r12, 1;
$L__BB25_3:
	neg.s32 	%r20, %r33;
	and.b32  	%r21, %r33, %r20;
	sub.s32 	%r33, %r33, %r21;
	or.b32  	%r22, %r21, %r9;
	shl.b32 	%r5, %r22, 1;
	or.b32  	%r6, %r21, %r10;
	shr.u32 	%r23, %r6, 1;
	or.b32  	%r7, %r21, %r11;
	or.b32  	%r24, %r23, %r7;
	or.b32  	%r8, %r24, %r5;
	setp.eq.s32 	%p3, %r8, -1;
	@%p3 bra 	$L__BB25_5;
	not.b32 	%r25, %r8;
	shr.s32 	%r26, %r6, 1;
	{ // callseq 51, 0
	.param .b32 param0;
	st.param.b32 	[param0], %r5;
	.param .b32 param1;
	st.param.b32 	[param1], %r26;
	.param .b32 param2;
	st.param.b32 	[param2], %r7;
	.param .b32 param3;
	st.param.b32 	[param3], %r2;
	.param .b32 param4;
	st.param.b32 	[param4], %r25;
	.param .b32 param5;
	st.param.b32 	[param5], %r14;
	.param .b32 param6;
	st.param.b32 	[param6], %r15;
	.param .b32 param7;
	st.param.b32 	[param7], %r16;
	.param .b32 param8;
	st.param.b32 	[param8], %r17;
	.param .b64 param9;
	st.param.b64 	[param9], %rd1;
	.param .b32 param10;
	st.param.b32 	[param10], %r18;
	call.uni 
	_Z13SQBjlBlBkBjrBiiiiiiiiiPli, 
	(
	param0, 
	param1, 
	param2, 
	param3, 
	param4, 
	param5, 
	param6, 
	param7, 
	param8, 
	param9, 
	param10
	);
	} // callseq 51
$L__BB25_5:
	setp.ne.s32 	%p4, %r33, 0;
	@%p4 bra 	$L__BB25_3;
$L__BB25_6:
	ret;
$L__BB25_7:
	mov.b32 	%r27, 1;
	shl.b32 	%r28, %r27, %r1;
	or.b32  	%r29, %r28, %r10;
	mov.b32 	%r30, -2;
	shl.b32 	%r31, %r30, %r1;
	and.b32  	%r32, %r31, %r33;
	{ // callseq 52, 0
	.param .b32 param0;
	st.param.b32 	[param0], %r9;
	.param .b32 param1;
	st.param.b32 	[param1], %r29;
	.param .b32 param2;
	st.param.b32 	[param2], %r11;
	.param .b32 param3;
	st.param.b32 	[param3], %r12;
	.param .b32 param4;
	st.param.b32 	[param4], %r32;
	.param .b32 param5;
	st.param.b32 	[param5], %r14;
	.param .b32 param6;
	st.param.b32 	[param6], %r15;
	.param .b32 param7;
	st.param.b32 	[param7], %r16;
	.param .b32 param8;
	st.param.b32 	[param8], %r17;
	.param .b64 param9;
	st.param.b64 	[param9], %rd1;
	.param .b32 param10;
	st.param.b32 	[param10], %r18;
	call.uni 
	_Z10SQBlBkBjrBiiiiiiiiiPli, 
	(
	param0, 
	param1, 
	param2, 
	param3, 
	param4, 
	param5, 
	param6, 
	param7, 
	param8, 
	param9, 
	param10
	);
	} // callseq 52
	bra.uni 	$L__BB25_6;

}
.func _Z12SQBjlBklBjrBiiiiiiiiiPli(
	.param .b32 _Z12SQBjlBklBjrBiiiiiiiiiPli_param_0,
	.param .b32 _Z12SQBjlBklBjrBiiiiiiiiiPli_param_1,
	.param .b32 _Z12SQBjlBklBjrBiiiiiiiiiPli_param_2,
	.param .b32 _Z12SQBjlBklBjrBiiiiiiiiiPli_param_3,
	.param .b32 _Z12SQBjlBklBjrBiiiiiiiiiPli_param_4,
	.param .b32 _Z12SQBjlBklBjrBiiiiiiiiiPli_param_5,
	.param .b32 _Z12SQBjlBklBjrBiiiiiiiiiPli_param_6,
	.param .b32 _Z12SQBjlBklBjrBiiiiiiiiiPli_param_7,
	.param .b64 _Z12SQBjlBklBjrBiiiiiiiiiPli_param_8,
	.param .b32 _Z12SQBjlBklBjrBiiiiiiiiiPli_param_9
)
{
	.reg .pred 	%p<5>;
	.reg .b32 	%r<33>;
	.reg .b64 	%rd<2>;

	ld.param.u32 	%r9, [_Z12SQBjlBklBjrBiiiiiiiiiPli_param_0];
	ld.param.u32 	%r10, [_Z12SQBjlBklBjrBiiiiiiiiiPli_param_1];
	ld.param.u32 	%r11, [_Z12SQBjlBklBjrBiiiiiiiiiPli_param_2];
	ld.param.u32 	%r12, [_Z12SQBjlBklBjrBiiiiiiiiiPli_param_3];
	ld.param.u32 	%r32, [_Z12SQBjlBklBjrBiiiiiiiiiPli_param_4];
	ld.param.u32 	%r14, [_Z12SQBjlBklBjrBiiiiiiiiiPli_param_5];
	ld.param.u32 	%r15, [_Z12SQBjlBklBjrBiiiiiiiiiPli_param_6];
	ld.param.u32 	%r16, [_Z12SQBjlBklBjrBiiiiiiiiiPli_param_7];
	ld.param.u64 	%rd1, [_Z12SQBjlBklBjrBiiiiiiiiiPli_param_8];
	ld.param.u32 	%r17, [_Z12SQBjlBklBjrBiiiiiiiiiPli_param_9];
	add.s32 	%r1, %r17, -1;
	sub.s32 	%r18, %r1, %r14;
	setp.eq.s32 	%p1, %r12, %r18;
	@%p1 bra 	$L__BB26_7;
	setp.eq.s32 	%p2, %r32, 0;
	@%p2 bra 	$L__BB26_6;
	add.s32 	%r2, %r12, 1;
$L__BB26_3:
	neg.s32 	%r19, %r32;
	and.b32  	%r20, %r32, %r19;
	sub.s32 	%r32, %r32, %r20;
	or.b32  	%r21, %r20, %r9;
	shl.b32 	%r5, %r21, 1;
	or.b32  	%r6, %r20, %r10;
	shr.u32 	%r22, %r6, 1;
	or.b32  	%r7, %r20, %r11;
	or.b32  	%r23, %r22, %r7;
	or.b32  	%r8, %r23, %r5;
	setp.eq.s32 	%p3, %r8, -1;
	@%p3 bra 	$L__BB26_5;
	not.b32 	%r24, %r8;
	shr.s32 	%r25, %r6, 1;
	{ // callseq 53, 0
	.param .b32 param0;
	st.param.b32 	[param0], %r5;
	.param .b32 param1;
	st.param.b32 	[param1], %r25;
	.param .b32 param2;
	st.param.b32 	[param2], %r7;
	.param .b32 param3;
	st.param.b32 	[param3], %r2;
	.param .b32 param4;
	st.param.b32 	[param4], %r24;
	.param .b32 param5;
	st.param.b32 	[param5], %r14;
	.param .b32 param6;
	st.param.b32 	[param6], %r15;
	.param .b32 param7;
	st.param.b32 	[param7], %r16;
	.param .b64 param8;
	st.param.b64 	[param8], %rd1;
	.param .b32 param9;
	st.param.b32 	[param9], %r17;
	call.uni 
	_Z12SQBjlBklBjrBiiiiiiiiiPli, 
	(
	param0, 
	param1, 
	param2, 
	param3, 
	param4, 
	param5, 
	param6, 
	param7, 
	param8, 
	param9
	);
	} // callseq 53
$L__BB26_5:
	setp.ne.s32 	%p4, %r32, 0;
	@%p4 bra 	$L__BB26_3;
$L__BB26_6:
	ret;
$L__BB26_7:
	mov.b32 	%r26, 1;
	shl.b32 	%r27, %r26, %r1;
	or.b32  	%r28, %r27, %r10;
	mov.b32 	%r29, -2;
	shl.b32 	%r30, %r29, %r1;
	and.b32  	%r31, %r30, %r32;
	{ // callseq 54, 0
	.param .b32 param0;
	st.param.b32 	[param0], %r9;
	.param .b32 param1;
	st.param.b32 	[param1], %r28;
	.param .b32 param2;
	st.param.b32 	[param2], %r11;
	.param .b32 param3;
	st.param.b32 	[param3], %r12;
	.param .b32 param4;
	st.param.b32 	[param4], %r31;
	.param .b32 param5;
	st.param.b32 	[param5], %r14;
	.param .b32 param6;
	st.param.b32 	[param6], %r15;
	.param .b32 param7;
	st.param.b32 	[param7], %r16;
	.param .b64 param8;
	st.param.b64 	[param8], %rd1;
	.param .b32 param9;
	st.param.b32 	[param9], %r17;
	call.uni 
	_Z9SQBklBjrBiiiiiiiiiPli, 
	(
	param0, 
	param1, 
	param2, 
	param3, 
	param4, 
	param5, 
	param6, 
	param7, 
	param8, 
	param9
	);
	} // callseq 54
	bra.uni 	$L__BB26_6;

}
.func _Z12SQBjlBlkBjrBiiiiiiiiiPli(
	.param .b32 _Z12SQBjlBlkBjrBiiiiiiiiiPli_param_0,
	.param .b32 _Z12SQBjlBlkBjrBiiiiiiiiiPli_param_1,
	.param .b32 _Z12SQBjlBlkBjrBiiiiiiiiiPli_param_2,
	.param .b32 _Z12SQBjlBlkBjrBiiiiiiiiiPli_param_3,
	.param .b32 _Z12SQBjlBlkBjrBiiiiiiiiiPli_param_4,
	.param .b32 _Z12SQBjlBlkBjrBiiiiiiiiiPli_param_5,
	.param .b32 _Z12SQBjlBlkBjrBiiiiiiiiiPli_param_6,
	.param .b32 _Z12SQBjlBlkBjrBiiiiiiiiiPli_param_7,
	.param .b64 _Z12SQBjlBlkBjrBiiiiiiiiiPli_param_8,
	.param .b32 _Z12SQBjlBlkBjrBiiiiiiiiiPli_param_9
)
{
	.reg .pred 	%p<5>;
	.reg .b32 	%r<41>;
	.reg .b64 	%rd<2>;

	ld.param.u32 	%r11, [_Z12SQBjlBlkBjrBiiiiiiiiiPli_param_0];
	ld.param.u32 	%r12, [_Z12SQBjlBlkBjrBiiiiiiiiiPli_param_1];
	ld.param.u32 	%r13, [_Z12SQBjlBlkBjrBiiiiiiiiiPli_param_2];
	ld.param.u32 	%r14, [_Z12SQBjlBlkBjrBiiiiiiiiiPli_param_3];
	ld.param.u32 	%r39, [_Z12SQBjlBlkBjrBiiiiiiiiiPli_param_4];
	ld.param.u32 	%r16, [_Z12SQBjlBlkBjrBiiiiiiiiiPli_param_5];
	ld.param.u32 	%r17, [_Z12SQBjlBlkBjrBiiiiiiiiiPli_param_6];
	ld.param.u32 	%r18, [_Z12SQBjlBlkBjrBiiiiiiiiiPli_param_7];
	ld.param.u64 	%rd1, [_Z12SQBjlBlkBjrBiiiiiiiiiPli_param_8];
	ld.param.u32 	%r19, [_Z12SQBjlBlkBjrBiiiiiiiiiPli_param_9];
	add.s32 	%r1, %r19, -1;
	mov.b32 	%r20, -1;
	shl.b32 	%r21, %r20, %r1;
	not.b32 	%r40, %r21;
	sub.s32 	%r22, %r1, %r16;
	setp.eq.s32 	%p1, %r14, %r22;
	@%p1 bra 	$L__BB27_7;
	setp.eq.s32 	%p2, %r39, 0;
	@%p2 bra 	$L__BB27_6;
	add.s32 	%r3, %r14, 1;
$L__BB27_3:
	neg.s32 	%r23, %r39;
	and.b32  	%r24, %r39, %r23;
	add.s32 	%r25, %r39, -1;
	and.b32  	%r39, %r25, %r39;
	or.b32  	%r26, %r24, %r11;
	shl.b32 	%r7, %r26, 1;
	or.b32  	%r27, %r24, %r12;
	shr.s32 	%r8, %r27, 1;
	or.b32  	%r9, %r24, %r13;
	or.b32  	%r28, %r8, %r9;
	or.b32  	%r29, %r28, %r7;
	and.b32  	%r40, %r29, %r40;
	setp.eq.s32 	%p3, %r40, 0;
	@%p3 bra 	$L__BB27_5;
	{ // callseq 55, 0
	.param .b32 param0;
	st.param.b32 	[param0], %r7;
	.param .b32 param1;
	st.param.b32 	[param1], %r8;
	.param .b32 param2;
	st.param.b32 	[param2], %r9;
	.param .b32 param3;
	st.param.b32 	[param3], %r3;
	.param .b32 param4;
	st.param.b32 	[param4], %r40;
	.param .b32 param5;
	st.param.b32 	[param5], %r16;
	.param .b32 param6;
	st.param.b32 	[param6], %r17;
	.param .b32 param7;
	st.param.b32 	[param7], %r18;
	.param .b64 param8;
	st.param.b64 	[param8], %rd1;
	.param .b32 param9;
	st.param.b32 	[param9], %r19;
	call.uni 
	_Z12SQBjlBlkBjrBiiiiiiiiiPli, 
	(
	param0, 
	param1, 
	param2, 
	param3, 
	param4, 
	param5, 
	param6, 
	param7, 
	param8, 
	param9
	);
	} // callseq 55
$L__BB27_5:
	setp.ne.s32 	%p4, %r39, 0;
	@%p4 bra 	$L__BB27_3;
$L__BB27_6:
	ret;
$L__BB27_7:
	mov.b32 	%r30, 1;
	shl.b32 	%r31, %r30, %r1;
	or.b32  	%r32, %r31, %r12;
	shl.b32 	%r33, %r11, 1;
	shr.s32 	%r34, %r32, 1;
	or.b32  	%r35, %r13, %r33;
	or.b32  	%r36, %r35, %r34;
	not.b32 	%r37, %r36;
	and.b32  	%r38, %r37, %r40;
	{ // callseq 56, 0
	.param .b32 param0;
	st.param.b32 	[param0], %r33;
	.param .b32 param1;
	st.param.b32 	[param1], %r34;
	.param .b32 param2;
	st.param.b32 	[param2], %r13;
	.param .b32 param3;
	st.param.b32 	[param3], %r14;
	.param .b32 param4;
	st.param.b32 	[param4], %r38;
	.param .b32 param5;
	st.param.b32 	[param5], %r16;
	.param .b32 param6;
	st.param.b32 	[param6], %r17;
	.param .b32 param7;
	st.param.b32 	[param7], %r18;
	.param .b64 param8;
	st.param.b64 	[param8], %rd1;
	.param .b32 param9;
	st.param.b32 	[param9], %r19;
	call.uni 
	_Z9SQBlkBjrBiiiiiiiiiPli, 
	(
	param0, 
	param1, 
	param2, 
	param3, 
	param4, 
	param5, 
	param6, 
	param7, 
	param8, 
	param9
	);
	} // callseq 56
	bra.uni 	$L__BB27_6;

}
	// .globl	_Z19execSolutionsKernelP13ConstellationPjii
.visible .entry _Z19execSolutionsKernelP13ConstellationPjii(
	.param .u64 .ptr .align 1 _Z19execSolutionsKernelP13ConstellationPjii_param_0,
	.param .u64 .ptr .align 1 _Z19execSolutionsKernelP13ConstellationPjii_param_1,
	.param .u32 _Z19execSolutionsKernelP13ConstellationPjii_param_2,
	.param .u32 _Z19execSolutionsKernelP13ConstellationPjii_param_3
)
{
	.local .align 8 .b8 	__local_depot28[8];
	.reg .b64 	%SP;
	.reg .b64 	%SPL;
	.reg .pred 	%p<48>;
	.reg .b32 	%r<130>;
	.reg .b64 	%rd<52>;
	// demoted variable
	.shared .align 4 .b8 _ZZ19execSolutionsKernelP13ConstellationPjiiE3sum[384];
	mov.u64 	%SPL, __local_depot28;
	cvta.local.u64 	%SP, %SPL;
	ld.param.u64 	%rd6, [_Z19execSolutionsKernelP13ConstellationPjii_param_0];
	ld.param.u64 	%rd7, [_Z19execSolutionsKernelP13ConstellationPjii_param_1];
	ld.param.u32 	%r32, [_Z19execSolutionsKernelP13ConstellationPjii_param_2];
	ld.param.u32 	%r33, [_Z19execSolutionsKernelP13ConstellationPjii_param_3];
	add.u64 	%rd8, %SP, 0;
	add.u64 	%rd1, %SPL, 0;
	mov.u32 	%r1, %tid.x;
	mov.u32 	%r2, %ctaid.x;
	mov.u32 	%r34, %ntid.x;
	mad.lo.s32 	%r3, %r2, %r34, %r1;
	setp.lt.u32 	%p1, %r3, %r33;
	@%p1 bra 	$L__BB28_2;
	shl.b32 	%r35, %r1, 2;
	mov.u32 	%r36, _ZZ19execSolutionsKernelP13ConstellationPjiiE3sum;
	add.s32 	%r37, %r36, %r35;
	mov.b32 	%r38, 0;
	st.shared.u32 	[%r37], %r38;
	bra.uni 	$L__BB28_88;
$L__BB28_2:
	cvta.to.global.u64 	%rd9, %rd6;
	mul.wide.u32 	%rd10, %r3, 32;
	add.s64 	%rd2, %rd9, %rd10;
	ld.global.u32 	%r4, [%rd2+16];
	shr.s32 	%r5, %r4, 20;
	setp.ne.s32 	%p2, %r5, 69;
	@%p2 bra 	$L__BB28_4;
	shl.b32 	%r126, %r1, 2;
	mov.u32 	%r127, _ZZ19execSolutionsKernelP13ConstellationPjiiE3sum;
	add.s32 	%r128, %r127, %r126;
	mov.b32 	%r129, 0;
	st.shared.u32 	[%r128], %r129;
	bra.uni 	$L__BB28_88;
$L__BB28_4:
	shr.u32 	%r39, %r4, 10;
	and.b32  	%r6, %r39, 31;
	shr.u32 	%r7, %r4, 5;
	and.b32  	%r8, %r7, 31;
	and.b32  	%r9, %r4, 31;
	ld.global.u32 	%r40, [%rd2+4];
	shr.s32 	%r41, %r40, 1;
	ld.global.v2.u32 	{%r42, %r43}, [%rd2+8];
	shr.s32 	%r44, %r42, 1;
	shr.u32 	%r45, %r43, 1;
	add.s32 	%r10, %r32, -2;
	mov.b32 	%r46, -1;
	shl.b32 	%r47, %r46, %r10;
	or.b32  	%r11, %r45, %r47;
	mov.b64 	%rd11, 0;
	st.local.u64 	[%rd1], %rd11;
	add.s32 	%r48, %r32, -1;
	mov.b32 	%r49, 1;
	shl.b32 	%r50, %r49, %r48;
	shr.s32 	%r51, %r50, %r6;
	shr.s32 	%r52, %r50, %r9;
	or.b32  	%r53, %r51, %r52;
	sub.s32 	%r54, %r32, %r5;
	shr.s32 	%r55, %r53, %r54;
	or.b32  	%r12, %r55, %r41;
	setp.gt.s32 	%p3, %r5, %r8;
	sub.s32 	%r56, %r5, %r8;
	add.s32 	%r57, %r56, 1;
	shr.s32 	%r58, %r50, %r57;
	selp.b32 	%r59, %r58, 0, %p3;
	or.b32  	%r60, %r59, %r44;
	shl.b32 	%r13, %r32, 1;
	sub.s32 	%r61, %r13, %r5;
	add.s32 	%r62, %r61, -33;
	setp.lt.s32 	%p4, %r6, %r62;
	sub.s32 	%r63, %r10, %r5;
	shl.b32 	%r64, %r51, %r63;
	selp.b32 	%r65, 0, %r64, %p4;
	or.b32  	%r14, %r60, %r65;
	or.b32  	%r66, %r12, %r11;
	or.b32  	%r67, %r66, %r14;
	not.b32 	%r15, %r67;
	add.s32 	%r16, %r32, -3;
	setp.ge.s32 	%p5, %r6, %r16;
	@%p5 bra 	$L__BB28_28;
	add.s32 	%r17, %r6, 1;
	add.s32 	%r80, %r61, -34;
	setp.le.s32 	%p26, %r6, %r80;
	@%p26 bra 	$L__BB28_21;
	setp.ge.u32 	%p30, %r8, %r9;
	@%p30 bra 	$L__BB28_14;
	add.s32 	%r18, %r8, -1;
	add.s32 	%r19, %r9, -1;
	setp.ge.s32 	%p34, %r5, %r9;
	@%p34 bra 	$L__BB28_13;
	setp.ge.s32 	%p35, %r5, %r8;
	@%p35 bra 	$L__BB28_12;
	add.s32 	%r86, %r8, 1;
	setp.eq.s32 	%p36, %r9, %r86;
	@%p36 bra 	$L__BB28_11;
	{ // callseq 88, 0
	.param .b32 param0;
	st.param.b32 	[param0], %r12;
	.param .b32 param1;
	st.param.b32 	[param1], %r14;
	.param .b32 param2;
	st.param.b32 	[param2], %r11;
	.param .b32 param3;
	st.param.b32 	[param3], %r5;
	.param .b32 param4;
	st.param.b32 	[param4], %r15;
	.param .b32 param5;
	st.param.b32 	[param5], %r17;
	.param .b32 param6;
	st.param.b32 	[param6], %r10;
	.param .b32 param7;
	st.param.b32 	[param7], %r18;
	.param .b32 param8;
	st.param.b32 	[param8], %r19;
	.param .b64 param9;
	st.param.b64 	[param9], %rd8;
	.param .b32 param10;
	st.param.b32 	[param10], %r32;
	call.uni 
	_Z10SQBkBlBjrBiiiiiiiiiPli, 
	(
	param0, 
	param1, 
	param2, 
	param3, 
	param4, 
	param5, 
	param6, 
	param7, 
	param8, 
	param9, 
	param10
	);
	} // callseq 88
	bra.uni 	$L__BB28_69;
$L__BB28_11:
	{ // callseq 89, 0
	.param .b32 param0;
	st.param.b32 	[param0], %r12;
	.param .b32 param1;
	st.param.b32 	[param1], %r14;
	.param .b32 param2;
	st.param.b32 	[param2], %r11;
	.param .b32 param3;
	st.param.b32 	[param3], %r5;
	.param .b32 param4;
	st.param.b32 	[param4], %r15;
	.param .b32 param5;
	st.param.b32 	[param5], %r17;
	.param .b32 param6;
	st.param.b32 	[param6], %r10;
	.param .b32 param7;
	st.param.b32 	[param7], %r18;
	.param .b64 param8;
	st.param.b64 	[param8], %rd8;
	.param .b32 param9;
	st.param.b32 	[param9], %r32;
	call.uni 
	_Z9SQBklBjrBiiiiiiiiiPli, 
	(
	param0, 
	param1, 
	param2, 
	param3, 
	param4, 
	param5, 
	param6, 
	param7, 
	param8, 
	param9
	);
	} // callseq 89
	bra.uni 	$L__BB28_69;
$L__BB28_12:
	{ // callseq 87, 0
	.param .b32 param0;
	st.param.b32 	[param0], %r12;
	.param .b32 param1;
	st.param.b32 	[param1], %r14;
	.param .b32 param2;
	st.param.b32 	[param2], %r11;
	.param .b32 param3;
	st.param.b32 	[param3], %r5;
	.param .b32 param4;
	st.param.b32 	[param4], %r15;
	.param .b32 param5;
	st.param.b32 	[param5], %r17;
	.param .b32 param6;
	st.param.b32 	[param6], %r10;
	.param .b32 param7;
	st.param.b32 	[param7], %r19;
	.param .b64 param8;
	st.param.b64 	[param8], %rd8;
	call.uni 
	_Z8SQBlBjrBiiiiiiiiiPli, 
	(
	param0, 
	param1, 
	param2, 
	param3, 
	param4, 
	param5, 
	param6, 
	param7, 
	param8
	);
	} // callseq 87
	bra.uni 	$L__BB28_69;
$L__BB28_13:
	{ // callseq 86, 0
	.param .b32 param0;
	st.param.b32 	[param0], %r12;
	.param .b32 param1;
	st.param.b32 	[param1], %r14;
	.param .b32 param2;
	st.param.b32 	[param2], %r11;
	.param .b32 param3;
	st.param.b32 	[param3], %r5;
	.param .b32 param4;
	st.param.b32 	[param4], %r15;
	.param .b32 param5;
	st.param.b32 	[param5], %r17;
	.param .b32 param6;
	st.param.b32 	[param6], %r10;
	.param .b64 param7;
	st.param.b64 	[param7], %rd8;
	call.uni 
	_Z6SQBjrBiiiiiiiiiPli, 
	(
	param0, 
	param1, 
	param2, 
	param3, 
	param4, 
	param5, 
	param6, 
	param7
	);
	} // callseq 86
	bra.uni 	$L__BB28_69;
$L__BB28_14:
	add.s32 	%r20, %r9, -1;
	add.s32 	%r21, %r8, -1;
	setp.ge.s32 	%p31, %r5, %r8;
	@%p31 bra 	$L__BB28_20;
	setp.ge.s32 	%p32, %r5, %r9;
	@%p32 bra 	$L__BB28_19;
	add.s32 	%r85, %r9, 1;
	setp.eq.s32 	%p33, %r8, %r85;
	@%p33 bra 	$L__BB28_18;
	{ // callseq 84, 0
	.param .b32 param0;
	st.param.b32 	[param0], %r12;
	.param .b32 param1;
	st.param.b32 	[param1], %r14;
	.param .b32 param2;
	st.param.b32 	[param2], %r11;
	.param .b32 param3;
	st.param.b32 	[param3], %r5;
	.param .b32 param4;
	st.param.b32 	[param4], %r15;
	.param .b32 param5;
	st.param.b32 	[param5], %r17;
	.param .b32 param6;
	st.param.b32 	[param6], %r10;
	.param .b32 param7;
	st.param.b32 	[param7], %r20;
	.param .b32 param8;
	st.param.b32 	[param8], %r21;
	.param .b64 param9;
	st.param.b64 	[param9], %rd8;
	.param .b32 param10;
	st.param.b32 	[param10], %r32;
	call.uni 
	_Z10SQBlBkBjrBiiiiiiiiiPli, 
	(
	param0, 
	param1, 
	param2, 
	param3, 
	param4, 
	param5, 
	param6, 
	param7, 
	param8, 
	param9, 
	param10
	);
	} // callseq 84
	bra.uni 	$L__BB28_69;
$L__BB28_18:
	{ // callseq 85, 0
	.param .b32 param0;
	st.param.b32 	[param0], %r12;
	.param .b32 param1;
	st.param.b32 	[param1], %r14;
	.param .b32 param2;
	st.param.b32 	[param2], %r11;
	.param .b32 param3;
	st.param.b32 	[param3], %r5;
	.param .b32 param4;
	st.param.b32 	[param4], %r15;
	.param .b32 param5;
	st.param.b32 	[param5], %r17;
	.param .b32 param6;
	st.param.b32 	[param6], %r10;
	.param .b32 param7;
	st.param.b32 	[param7], %r20;
	.param .b64 param8;
	st.param.b64 	[param8], %rd8;
	.param .b32 param9;
	st.param.b32 	[param9], %r32;
	call.uni 
	_Z9SQBlkBjrBiiiiiiiiiPli, 
	(
	param0, 
	param1, 
	param2, 
	param3, 
	param4, 
	param5, 
	param6, 
	param7, 
	param8, 
	param9
	);
	} // callseq 85
	bra.uni 	$L__BB28_69;
$L__BB28_19:
	{ // callseq 83, 0
	.param .b32 param0;
	st.param.b32 	[param0], %r12;
	.param .b32 param1;
	st.param.b32 	[param1], %r14;
	.param .b32 param2;
	st.param.b32 	[param2], %r11;
	.param .b32 param3;
	st.param.b32 	[param3], %r5;
	.param .b32 param4;
	st.param.b32 	[param4], %r15;
	.param .b32 param5;
	st.param.b32 	[param5], %r17;
	.param .b32 param6;
	st.param.b32 	[param6], %r10;
	.param .b32 param7;
	st.param.b32 	[param7], %r21;
	.param .b64 param8;
	st.param.b64 	[param8], %rd8;
	.param .b32 param9;
	st.param.b32 	[param9], %r32;
	call.uni 
	_Z8SQBkBjrBiiiiiiiiiPli, 
	(
	param0, 
	param1, 
	param2, 
	param3, 
	param4, 
	param5, 
	param6, 
	param7, 
	param8, 
	param9
	);
	} // callseq 83
	bra.uni 	$L__BB28_69;
$L__BB28_20:
	{ // callseq 82, 0
	.param .b32 param0;
	st.param.b32 	[param0], %r12;
	.param .b32 param1;
	st.param.b32 	[param1], %r14;
	.param .b32 param2;
	st.param.b32 	[param2], %r11;
	.param .b32 param3;
	st.param.b32 	[param3], %r5;
	.param .b32 param4;
	st.param.b32 	[param4], %r15;
	.param .b32 param5;
	st.param.b32 	[param5], %r17;
	.param .b32 param6;
	st.param.b32 	[param6], %r10;
	.param .b64 param7;
	st.param.b64 	[param7], %rd8;
	call.uni 
	_Z6SQBjrBiiiiiiiiiPli, 
	(
	param0, 
	param1, 
	param2, 
	param3, 
	param4, 
	param5, 
	param6, 
	param7
	);
	} // callseq 82
	bra.uni 	$L__BB28_69;
$L__BB28_21:
	setp.ge.u32 	%p27, %r8, %r9;
	@%p27 bra 	$L__BB28_25;
	add.s32 	%r22, %r8, -1;
	add.s32 	%r83, %r8, 1;
	setp.eq.s32 	%p29, %r9, %r83;
	@%p29 bra 	$L__BB28_24;
	add.s32 	%r84, %r9, -1;
	{ // callseq 80, 0
	.param .b32 param0;
	st.param.b32 	[param0], %r12;
	.param .b32 param1;
	st.param.b32 	[param1], %r14;
	.param .b32 param2;
	st.param.b32 	[param2], %r11;
	.param .b32 param3;
	st.param.b32 	[param3], %r5;
	.param .b32 param4;
	st.param.b32 	[param4], %r15;
	.param .b32 param5;
	st.param.b32 	[param5], %r17;
	.param .b32 param6;
	st.param.b32 	[param6], %r10;
	.param .b32 param7;
	st.param.b32 	[param7], %r22;
	.param .b32 param8;
	st.param.b32 	[param8], %r84;
	.param .b64 param9;
	st.param.b64 	[param9], %rd8;
	.param .b32 param10;
	st.param.b32 	[param10], %r32;
	call.uni 
	_Z13SQBjlBkBlBjrBiiiiiiiiiPli, 
	(
	param0, 
	param1, 
	param2, 
	param3, 
	param4, 
	param5, 
	param6, 
	param7, 
	param8, 
	param9, 
	param10
	);
	} // callseq 80
	bra.uni 	$L__BB28_69;
$L__BB28_24:
	{ // callseq 81, 0
	.param .b32 param0;
	st.param.b32 	[param0], %r12;
	.param .b32 param1;
	st.param.b32 	[param1], %r14;
	.param .b32 param2;
	st.param.b32 	[param2], %r11;
	.param .b32 param3;
	st.param.b32 	[param3], %r5;
	.param .b32 param4;
	st.param.b32 	[param4], %r15;
	.param .b32 param5;
	st.param.b32 	[param5], %r17;
	.param .b32 param6;
	st.param.b32 	[param6], %r10;
	.param .b32 param7;
	st.param.b32 	[param7], %r22;
	.param .b64 param8;
	st.param.b64 	[param8], %rd8;
	.param .b32 param9;
	st.param.b32 	[param9], %r32;
	call.uni 
	_Z12SQBjlBklBjrBiiiiiiiiiPli, 
	(
	param0, 
	param1, 
	param2, 
	param3, 
	param4, 
	param5, 
	param6, 
	param7, 
	param8, 
	param9
	);
	} // callseq 81
	bra.uni 	$L__BB28_69;
$L__BB28_25:
	add.s32 	%r23, %r9, -1;
	add.s32 	%r81, %r9, 1;
	setp.eq.s32 	%p28, %r8, %r81;
	@%p28 bra 	$L__BB28_27;
	add.s32 	%r82, %r8, -1;
	{ // callseq 78, 0
	.param .b32 param0;
	st.param.b32 	[param0], %r12;
	.param .b32 param1;
	st.param.b32 	[param1], %r14;
	.param .b32 param2;
	st.param.b32 	[param2], %r11;
	.param .b32 param3;
	st.param.b32 	[param3], %r5;
	.param .b32 param4;
	st.param.b32 	[param4], %r15;
	.param .b32 param5;
	st.param.b32 	[param5], %r17;
	.param .b32 param6;
	st.param.b32 	[param6], %r10;
	.param .b32 param7;
	st.param.b32 	[param7], %r23;
	.param .b32 param8;
	st.param.b32 	[param8], %r82;
	.param .b64 param9;
	st.param.b64 	[param9], %rd8;
	.param .b32 param10;
	st.param.b32 	[param10], %r32;
	call.uni 
	_Z13SQBjlBlBkBjrBiiiiiiiiiPli, 
	(
	param0, 
	param1, 
	param2, 
	param3, 
	param4, 
	param5, 
	param6, 
	param7, 
	param8, 
	param9, 
	param10
	);
	} // callseq 78
	bra.uni 	$L__BB28_69;
$L__BB28_27:
	{ // callseq 79, 0
	.param .b32 param0;
	st.param.b32 	[param0], %r12;
	.param .b32 param1;
	st.param.b32 	[param1], %r14;
	.param .b32 param2;
	st.param.b32 	[param2], %r11;
	.param .b32 param3;
	st.param.b32 	[param3], %r5;
	.param .b32 param4;
	st.param.b32 	[param4], %r15;
	.param .b32 param5;
	st.param.b32 	[param5], %r17;
	.param .b32 param6;
	st.param.b32 	[param6], %r10;
	.param .b32 param7;
	st.param.b32 	[param7], %r23;
	.param .b64 param8;
	st.param.b64 	[param8], %rd8;
	.param .b32 param9;
	st.param.b32 	[param9], %r32;
	call.uni 
	_Z12SQBjlBlkBjrBiiiiiiiiiPli, 
	(
	param0, 
	param1, 
	param2, 
	param3, 
	param4, 
	param5, 
	param6, 
	param7, 
	param8, 
	param9
	);
	} // callseq 79
	bra.uni 	$L__BB28_69;
$L__BB28_28:
	setp.ne.s32 	%p6, %r6, %r16;
	@%p6 bra 	$L__BB28_44;
	setp.ge.u32 	%p19, %r8, %r9;
	@%p19 bra 	$L__BB28_37;
	add.s32 	%r24, %r8, -1;
	add.s32 	%r25, %r9, -1;
	setp.ge.s32 	%p23, %r5, %r9;
	@%p23 bra 	$L__BB28_36;
	setp.ge.s32 	%p24, %r5, %r8;
	@%p24 bra 	$L__BB28_35;
	add.s32 	%r78, %r8, 1;
	setp.eq.s32 	%p25, %r9, %r78;
	@%p25 bra 	$L__BB28_34;
	{ // callseq 76, 0
	.param .b32 param0;
	st.param.b32 	[param0], %r12;
	.param .b32 param1;
	st.param.b32 	[param1], %r14;
	.param .b32 param2;
	st.param.b32 	[param2], %r11;
	.param .b32 param3;
	st.param.b32 	[param3], %r5;
	.param .b32 param4;
	st.param.b32 	[param4], %r15;
	.param .b32 param5;
	st.param.b32 	[param5], %r10;
	.param .b32 param6;
	st.param.b32 	[param6], %r24;
	.param .b32 param7;
	st.param.b32 	[param7], %r25;
	.param .b64 param8;
	st.param.b64 	[param8], %rd8;
	.param .b32 param9;
	st.param.b32 	[param9], %r32;
	call.uni 
	_Z9SQd2BkBlBiiiiiiiiiPli, 
	(
	param0, 
	param1, 
	param2, 
	param3, 
	param4, 
	param5, 
	param6, 
	param7, 
	param8, 
	param9
	);
	} // callseq 76
	bra.uni 	$L__BB28_69;
$L__BB28_34:
	{ // callseq 77, 0
	.param .b32 param0;
	st.param.b32 	[param0], %r12;
	.param .b32 param1;
	st.param.b32 	[param1], %r14;
	.param .b32 param2;
	st.param.b32 	[param2], %r11;
	.param .b32 param3;
	st.param.b32 	[param3], %r5;
	.param .b32 param4;
	st.param.b32 	[param4], %r15;
	.param .b32 param5;
	st.param.b32 	[param5], %r10;
	.param .b32 param6;
	st.param.b32 	[param6], %r24;
	.param .b64 param7;
	st.param.b64 	[param7], %rd8;
	.param .b32 param8;
	st.param.b32 	[param8], %r32;
	call.uni 
	_Z8SQd2BklBiiiiiiiiiPli, 
	(
	param0, 
	param1, 
	param2, 
	param3, 
	param4, 
	param5, 
	param6, 
	param7, 
	param8
	);
	} // callseq 77
	bra.uni 	$L__BB28_69;
$L__BB28_35:
	{ // callseq 75, 0
	.param .b32 param0;
	st.param.b32 	[param0], %r12;
	.param .b32 param1;
	st.param.b32 	[param1], %r14;
	.param .b32 param2;
	st.param.b32 	[param2], %r11;
	.param .b32 param3;
	st.param.b32 	[param3], %r5;
	.param .b32 param4;
	st.param.b32 	[param4], %r15;
	.param .b32 param5;
	st.param.b32 	[param5], %r10;
	.param .b32 param6;
	st.param.b32 	[param6], %r25;
	.param .b64 param7;
	st.param.b64 	[param7], %rd8;
	call.uni 
	_Z7SQd2BlBiiiiiiiiiPli, 
	(
	param0, 
	param1, 
	param2, 
	param3, 
	param4, 
	param5, 
	param6, 
	param7
	);
	} // callseq 75
	bra.uni 	$L__BB28_69;
$L__BB28_36:
	{ // callseq 74, 0
	.param .b32 param0;
	st.param.b32 	[param0], %r12;
	.param .b32 param1;
	st.param.b32 	[param1], %r14;
	.param .b32 param2;
	st.param.b32 	[param2], %r11;
	.param .b32 param3;
	st.param.b32 	[param3], %r5;
	.param .b32 param4;
	st.param.b32 	[param4], %r15;
	.param .b32 param5;
	st.param.b32 	[param5], %r10;
	.param .b64 param6;
	st.param.b64 	[param6], %rd8;
	call.uni 
	_Z5SQd2BiiiiiiiiiPli, 
	(
	param0, 
	param1, 
	param2, 
	param3, 
	param4, 
	param5, 
	param6
	);
	} // callseq 74
	bra.uni 	$L__BB28_69;
$L__BB28_37:
	add.s32 	%r26, %r9, -1;
	add.s32 	%r27, %r8, -1;
	setp.ge.s32 	%p20, %r5, %r8;
	@%p20 bra 	$L__BB28_43;
	setp.ge.s32 	%p21, %r5, %r9;
	@%p21 bra 	$L__BB28_42;
	add.s32 	%r77, %r9, 1;
	setp.eq.s32 	%p22, %r8, %r77;
	@%p22 bra 	$L__BB28_41;
	{ // callseq 72, 0
	.param .b32 param0;
	st.param.b32 	[param0], %r12;
	.param .b32 param1;
	st.param.b32 	[param1], %r14;
	.param .b32 param2;
	st.param.b32 	[param2], %r11;
	.param .b32 param3;
	st.param.b32 	[param3], %r5;
	.param .b32 param4;
	st.param.b32 	[param4], %r15;
	.param .b32 param5;
	st.param.b32 	[param5], %r10;
	.param .b32 param6;
	st.param.b32 	[param6], %r26;
	.param .b32 param7;
	st.param.b32 	[param7], %r27;
	.param .b64 param8;
	st.param.b64 	[param8], %rd8;
	.param .b32 param9;
	st.param.b32 	[param9], %r32;
	call.uni 
	_Z9SQd2BlBkBiiiiiiiiiPli, 
	(
	param0, 
	param1, 
	param2, 
	param3, 
	param4, 
	param5, 
	param6, 
	param7, 
	param8, 
	param9
	);
	} // callseq 72
	bra.uni 	$L__BB28_69;
$L__BB28_41:
	{ // callseq 73, 0
	.param .b32 param0;
	st.param.b32 	[param0], %r12;
	.param .b32 param1;
	st.param.b32 	[param1], %r14;
	.param .b32 param2;
	st.param.b32 	[param2], %r11;
	.param .b32 param3;
	st.param.b32 	[param3], %r5;
	.param .b32 param4;
	st.param.b32 	[param4], %r15;
	.param .b32 param5;
	st.param.b32 	[param5], %r10;
	.param .b32 param6;
	st.param.b32 	[param6], %r26;
	.param .b64 param7;
	st.param.b64 	[param7], %rd8;
	.param .b32 param8;
	st.param.b32 	[param8], %r32;
	call.uni 
	_Z8SQd2BlkBiiiiiiiiiPli, 
	(
	param0, 
	param1, 
	param2, 
	param3, 
	param4, 
	param5, 
	param6, 
	param7, 
	param8
	);
	} // callseq 73
	bra.uni 	$L__BB28_69;
$L__BB28_42:
	{ // callseq 71, 0
	.param .b32 param0;
	st.param.b32 	[param0], %r12;
	.param .b32 param1;
	st.param.b32 	[param1], %r14;
	.param .b32 param2;
	st.param.b32 	[param2], %r11;
	.param .b32 param3;
	st.param.b32 	[param3], %r5;
	.param .b32 param4;
	st.param.b32 	[param4], %r15;
	.param .b32 param5;
	st.param.b32 	[param5], %r10;
	.param .b32 param6;
	st.param.b32 	[param6], %r27;
	.param .b64 param7;
	st.param.b64 	[param7], %rd8;
	.param .b32 param8;
	st.param.b32 	[param8], %r32;
	call.uni 
	_Z7SQd2BkBiiiiiiiiiPli, 
	(
	param0, 
	param1, 
	param2, 
	param3, 
	param4, 
	param5, 
	param6, 
	param7, 
	param8
	);
	} // callseq 71
	bra.uni 	$L__BB28_69;
$L__BB28_43:
	{ // callseq 70, 0
	.param .b32 param0;
	st.param.b32 	[param0], %r12;
	.param .b32 param1;
	st.param.b32 	[param1], %r14;
	.param .b32 param2;
	st.param.b32 	[param2], %r11;
	.param .b32 param3;
	st.param.b32 	[param3], %r5;
	.param .b32 param4;
	st.param.b32 	[param4], %r15;
	.param .b32 param5;
	st.param.b32 	[param5], %r10;
	.param .b64 param6;
	st.param.b64 	[param6], %rd8;
	call.uni 
	_Z5SQd2BiiiiiiiiiPli, 
	(
	param0, 
	param1, 
	param2, 
	param3, 
	param4, 
	param5, 
	param6
	);
	} // callseq 70
	bra.uni 	$L__BB28_69;
$L__BB28_44:
	setp.ne.s32 	%p7, %r6, %r10;
	@%p7 bra 	$L__BB28_66;
	setp.ge.u32 	%p9, %r8, %r9;
	@%p9 bra 	$L__BB28_53;
	setp.ge.s32 	%p16, %r5, %r9;
	@%p16 bra 	$L__BB28_52;
	setp.ge.s32 	%p17, %r5, %r8;
	@%p17 bra 	$L__BB28_51;
	add.s32 	%r28, %r8, -1;
	add.s32 	%r75, %r8, 1;
	setp.eq.s32 	%p18, %r9, %r75;
	@%p18 bra 	$L__BB28_50;
	add.s32 	%r76, %r9, -1;
	{ // callseq 68, 0
	.param .b32 param0;
	st.param.b32 	[param0], %r12;
	.param .b32 param1;
	st.param.b32 	[param1], %r14;
	.param .b32 param2;
	st.param.b32 	[param2], %r11;
	.param .b32 param3;
	st.param.b32 	[param3], %r5;
	.param .b32 param4;
	st.param.b32 	[param4], %r15;
	.param .b32 param5;
	st.param.b32 	[param5], %r6;
	.param .b32 param6;
	st.param.b32 	[param6], %r28;
	.param .b32 param7;
	st.param.b32 	[param7], %r76;
	.param .b64 param8;
	st.param.b64 	[param8], %rd8;
	.param .b32 param9;
	st.param.b32 	[param9], %r32;
	call.uni 
	_Z9SQd1BkBlBiiiiiiiiiPli, 
	(
	param0, 
	param1, 
	param2, 
	param3, 
	param4, 
	param5, 
	param6, 
	param7, 
	param8, 
	param9
	);
	} // callseq 68
	bra.uni 	$L__BB28_69;
$L__BB28_50:
	{ // callseq 69, 0
	.param .b32 param0;
	st.param.b32 	[param0], %r12;
	.param .b32 param1;
	st.param.b32 	[param1], %r14;
	.param .b32 param2;
	st.param.b32 	[param2], %r11;
	.param .b32 param3;
	st.param.b32 	[param3], %r5;
	.param .b32 param4;
	st.param.b32 	[param4], %r15;
	.param .b32 param5;
	st.param.b32 	[param5], %r6;
	.param .b32 param6;
	st.param.b32 	[param6], %r28;
	.param .b64 param7;
	st.param.b64 	[param7], %rd8;
	.param .b32 param8;
	st.param.b32 	[param8], %r32;
	call.uni 
	_Z8SQd1BklBiiiiiiiiiPli, 
	(
	param0, 
	param1, 
	param2, 
	param3, 
	param4, 
	param5, 
	param6, 
	param7, 
	param8
	);
	} // callseq 69
	bra.uni 	$L__BB28_69;
$L__BB28_51:
	add.s32 	%r74, %r9, -1;
	{ // callseq 67, 0
	.param .b32 param0;
	st.param.b32 	[param0], %r12;
	.param .b32 param1;
	st.param.b32 	[param1], %r14;
	.param .b32 param2;
	st.param.b32 	[param2], %r11;
	.param .b32 param3;
	st.param.b32 	[param3], %r5;
	.param .b32 param4;
	st.param.b32 	[param4], %r15;
	.param .b32 param5;
	st.param.b32 	[param5], %r6;
	.param .b32 param6;
	st.param.b32 	[param6], %r74;
	.param .b64 param7;
	st.param.b64 	[param7], %rd8;
	call.uni 
	_Z7SQd1BlBiiiiiiiiiPli, 
	(
	param0, 
	param1, 
	param2, 
	param3, 
	param4, 
	param5, 
	param6, 
	param7
	);
	} // callseq 67
	bra.uni 	$L__BB28_69;
$L__BB28_52:
	{ // callseq 66, 0
	.param .b32 param0;
	st.param.b32 	[param0], %r12;
	.param .b32 param1;
	st.param.b32 	[param1], %r14;
	.param .b32 param2;
	st.param.b32 	[param2], %r11;
	.param .b32 param3;
	st.param.b32 	[param3], %r5;
	.param .b32 param4;
	st.param.b32 	[param4], %r15;
	.param .b32 param5;
	st.param.b32 	[param5], %r6;
	.param .b64 param6;
	st.param.b64 	[param6], %rd8;
	call.uni 
	_Z5SQd1BiiiiiiiiiPli, 
	(
	param0, 
	param1, 
	param2, 
	param3, 
	param4, 
	param5, 
	param6
	);
	} // callseq 66
	bra.uni 	$L__BB28_69;
$L__BB28_53:
	setp.ge.s32 	%p10, %r5, %r8;
	@%p10 bra 	$L__BB28_65;
	setp.ge.s32 	%p11, %r5, %r9;
	@%p11 bra 	$L__BB28_62;
	setp.ge.u32 	%p13, %r8, %r6;
	@%p13 bra 	$L__BB28_59;
	add.s32 	%r29, %r9, -1;
	add.s32 	%r72, %r9, 1;
	setp.eq.s32 	%p15, %r8, %r72;
	@%p15 bra 	$L__BB28_58;
	add.s32 	%r73, %r8, -1;
	{ // callseq 64, 0
	.param .b32 param0;
	st.param.b32 	[param0], %r12;
	.param .b32 param1;
	st.param.b32 	[param1], %r14;
	.param .b32 param2;
	st.param.b32 	[param2], %r11;
	.param .b32 param3;
	st.param.b32 	[param3], %r5;
	.param .b32 param4;
	st.param.b32 	[param4], %r15;
	.param .b32 param5;
	st.param.b32 	[param5], %r6;
	.param .b32 param6;
	st.param.b32 	[param6], %r29;
	.param .b32 param7;
	st.param.b32 	[param7], %r73;
	.param .b64 param8;
	st.param.b64 	[param8], %rd8;
	.param .b32 param9;
	st.param.b32 	[param9], %r32;
	call.uni 
	_Z9SQd1BlBkBiiiiiiiiiPli, 
	(
	param0, 
	param1, 
	param2, 
	param3, 
	param4, 
	param5, 
	param6, 
	param7, 
	param8, 
	param9
	);
	} // callseq 64
	bra.uni 	$L__BB28_69;
$L__BB28_58:
	{ // callseq 65, 0
	.param .b32 param0;
	st.param.b32 	[param0], %r12;
	.param .b32 param1;
	st.param.b32 	[param1], %r14;
	.param .b32 param2;
	st.param.b32 	[param2], %r11;
	.param .b32 param3;
	st.param.b32 	[param3], %r5;
	.param .b32 param4;
	st.param.b32 	[param4], %r15;
	.param .b32 param5;
	st.param.b32 	[param5], %r6;
	.param .b32 param6;
	st.param.b32 	[param6], %r29;
	.param .b64 param7;
	st.param.b64 	[param7], %rd8;
	.param .b32 param8;
	st.param.b32 	[param8], %r32;
	call.uni 
	_Z8SQd1BlkBiiiiiiiiiPli, 
	(
	param0, 
	param1, 
	param2, 
	param3, 
	param4, 
	param5, 
	param6, 
	param7, 
	param8
	);
	} // callseq 65
	bra.uni 	$L__BB28_69;
$L__BB28_59:
	setp.eq.s32 	%p14, %r9, %r16;
	@%p14 bra 	$L__BB28_61;
	add.s32 	%r70, %r9, -1;
	{ // callseq 62, 0
	.param .b32 param0;
	st.param.b32 	[param0], %r12;
	.param .b32 param1;
	st.param.b32 	[param1], %r14;
	.param .b32 param2;
	st.param.b32 	[param2], %r11;
	.param .b32 param3;
	st.param.b32 	[param3], %r5;
	.param .b32 param4;
	st.param.b32 	[param4], %r15;
	.param .b32 param5;
	st.param.b32 	[param5], %r16;
	.param .b32 param6;
	st.param.b32 	[param6], %r70;
	.param .b64 param7;
	st.param.b64 	[param7], %rd8;
	call.uni 
	_Z7SQd1BlBiiiiiiiiiPli, 
	(
	param0, 
	param1, 
	param2, 
	param3, 
	param4, 
	param5, 
	param6, 
	param7
	);
	} // callseq 62
	bra.uni 	$L__BB28_69;
$L__BB28_61:
	add.s32 	%r71, %r32, -4;
	{ // callseq 63, 0
	.param .b32 param0;
	st.param.b32 	[param0], %r12;
	.param .b32 param1;
	st.param.b32 	[param1], %r14;
	.param .b32 param2;
	st.param.b32 	[param2], %r11;
	.param .b32 param3;
	st.param.b32 	[param3], %r5;
	.param .b32 param4;
	st.param.b32 	[param4], %r15;
	.param .b32 param5;
	st.param.b32 	[param5], %r71;
	.param .b64 param6;
	st.param.b64 	[param6], %rd8;
	call.uni 
	_Z5SQd1BiiiiiiiiiPli, 
	(
	param0, 
	param1, 
	param2, 
	param3, 
	param4, 
	param5, 
	param6
	);
	} // callseq 63
	bra.uni 	$L__BB28_69;
$L__BB28_62:
	setp.eq.s32 	%p12, %r8, %r6;
	@%p12 bra 	$L__BB28_64;
	add.s32 	%r69, %r8, -1;
	{ // callseq 60, 0
	.param .b32 param0;
	st.param.b32 	[param0], %r12;
	.param .b32 param1;
	st.param.b32 	[param1], %r14;
	.param .b32 param2;
	st.param.b32 	[param2], %r11;
	.param .b32 param3;
	st.param.b32 	[param3], %r5;
	.param .b32 param4;
	st.param.b32 	[param4], %r15;
	.param .b32 param5;
	st.param.b32 	[param5], %r6;
	.param .b32 param6;
	st.param.b32 	[param6], %r69;
	.param .b64 param7;
	st.param.b64 	[param7], %rd8;
	.param .b32 param8;
	st.param.b32 	[param8], %r32;
	call.uni 
	_Z7SQd1BkBiiiiiiiiiPli, 
	(
	param0, 
	param1, 
	param2, 
	param3, 
	param4, 
	param5, 
	param6, 
	param7, 
	param8
	);
	} // callseq 60
	bra.uni 	$L__BB28_69;
$L__BB28_64:
	{ // callseq 61, 0
	.param .b32 param0;
	st.param.b32 	[param0], %r12;
	.param .b32 param1;
	st.param.b32 	[param1], %r14;
	.param .b32 param2;
	st.param.b32 	[param2], %r11;
	.param .b32 param3;
	st.param.b32 	[param3], %r5;
	.param .b32 param4;
	st.param.b32 	[param4], %r15;
	.param .b32 param5;
	st.param.b32 	[param5], %r16;
	.param .b64 param6;
	st.param.b64 	[param6], %rd8;
	call.uni 
	_Z5SQd1BiiiiiiiiiPli, 
	(
	param0, 
	param1, 
	param2, 
	param3, 
	param4, 
	param5, 
	param6
	);
	} // callseq 61
	bra.uni 	$L__BB28_69;
$L__BB28_65:
	{ // callseq 59, 0
	.param .b32 param0;
	st.param.b32 	[param0], %r12;
	.param .b32 param1;
	st.param.b32 	[param1], %r14;
	.param .b32 param2;
	st.param.b32 	[param2], %r11;
	.param .b32 param3;
	st.param.b32 	[param3], %r5;
	.param .b32 param4;
	st.param.b32 	[param4], %r15;
	.param .b32 param5;
	st.param.b32 	[param5], %r6;
	.param .b64 param6;
	st.param.b64 	[param6], %rd8;
	call.uni 
	_Z5SQd1BiiiiiiiiiPli, 
	(
	param0, 
	param1, 
	param2, 
	param3, 
	param4, 
	param5, 
	param6
	);
	} // callseq 59
	bra.uni 	$L__BB28_69;
$L__BB28_66:
	setp.le.s32 	%p8, %r5, %r8;
	@%p8 bra 	$L__BB28_68;
	{ // callseq 58, 0
	.param .b32 param0;
	st.param.b32 	[param0], %r12;
	.param .b32 param1;
	st.param.b32 	[param1], %r14;
	.param .b32 param2;
	st.param.b32 	[param2], %r11;
	.param .b32 param3;
	st.param.b32 	[param3], %r5;
	.param .b32 param4;
	st.param.b32 	[param4], %r15;
	.param .b32 param5;
	st.param.b32 	[param5], %r10;
	.param .b64 param6;
	st.param.b64 	[param6], %rd8;
	call.uni 
	_Z5SQd0BiiiiiiiiiPli, 
	(
	param0, 
	param1, 
	param2, 
	param3, 
	param4, 
	param5, 
	param6
	);
	} // callseq 58
	bra.uni 	$L__BB28_69;
$L__BB28_68:
	add.s32 	%r68, %r8, -1;
	{ // callseq 57, 0
	.param .b32 param0;
	st.param.b32 	[param0], %r12;
	.param .b32 param1;
	st.param.b32 	[param1], %r14;
	.param .b32 param2;
	st.param.b32 	[param2], %r11;
	.param .b32 param3;
	st.param.b32 	[param3], %r5;
	.param .b32 param4;
	st.param.b32 	[param4], %r15;
	.param .b32 param5;
	st.param.b32 	[param5], %r10;
	.param .b32 param6;
	st.param.b32 	[param6], %r68;
	.param .b64 param7;
	st.param.b64 	[param7], %rd8;
	.param .b32 param8;
	st.param.b32 	[param8], %r32;
	call.uni 
	_Z7SQd0BkBiiiiiiiiiPli, 
	(
	param0, 
	param1, 
	param2, 
	param3, 
	param4, 
	param5, 
	param6, 
	param7, 
	param8
	);
	} // callseq 57
$L__BB28_69:
	ld.local.u64 	%rd3, [%rd1];
	shr.u32 	%r87, %r4, 15;
	and.b32  	%r30, %r87, 31;
	not.b32 	%r88, %r6;
	add.s32 	%r89, %r32, %r88;
	setp.ne.s32 	%p37, %r30, %r89;
	mov.b64 	%rd51, 8;
	@%p37 bra 	$L__BB28_72;
	not.b32 	%r90, %r9;
	add.s32 	%r91, %r32, %r90;
	setp.ne.s32 	%p38, %r8, %r91;
	@%p38 bra 	$L__BB28_72;
	and.b32  	%r92, %r4, 1048575;
	not.b32 	%r93, %r8;
	add.s32 	%r94, %r32, %r93;
	shl.b32 	%r95, %r94, 15;
	shl.b32 	%r96, %r8, 10;
	or.b32  	%r97, %r95, %r96;
	and.b32  	%r98, %r7, 992;
	or.b32  	%r99, %r97, %r98;
	or.b32  	%r100, %r99, %r30;
	setp.eq.s32 	%p39, %r92, %r100;
	selp.b64 	%rd51, 2, 4, %p39;
$L__BB28_72:
	mul.lo.s64 	%rd47, %rd51, %rd3;
	shl.b32 	%r101, %r1, 2;
	mov.u32 	%r102, _ZZ19execSolutionsKernelP13ConstellationPjiiE3sum;
	add.s32 	%r31, %r102, %r101;
	st.shared.u32 	[%r31], %rd47;
	bar.sync 	0;
	and.b32  	%r103, %r1, 992;
	setp.ne.s32 	%p40, %r103, 0;
	@%p40 bra 	$L__BB28_74;
	ld.shared.u32 	%r104, [%r31+256];
	ld.shared.u32 	%r105, [%r31];
	add.s32 	%r106, %r105, %r104;
	st.shared.u32 	[%r31], %r106;
$L__BB28_74:
	bar.warp.sync 	-1;
	setp.gt.u32 	%p41, %r1, 31;
	@%p41 bra 	$L__BB28_76;
	ld.shared.u32 	%r107, [%r31+128];
	ld.shared.u32 	%r108, [%r31];
	add.s32 	%r109, %r108, %r107;
	st.shared.u32 	[%r31], %r109;
$L__BB28_76:
	bar.warp.sync 	-1;
	setp.gt.u32 	%p42, %r1, 15;
	@%p42 bra 	$L__BB28_78;
	ld.shared.u32 	%r110, [%r31+64];
	ld.shared.u32 	%r111, [%r31];
	add.s32 	%r112, %r111, %r110;
	st.shared.u32 	[%r31], %r112;
$L__BB28_78:
	bar.warp.sync 	-1;
	setp.gt.u32 	%p43, %r1, 7;
	@%p43 bra 	$L__BB28_80;
	ld.shared.u32 	%r113, [%r31+32];
	ld.shared.u32 	%r114, [%r31];
	add.s32 	%r115, %r114, %r113;
	st.shared.u32 	[%r31], %r115;
$L__BB28_80:
	bar.warp.sync 	-1;
	setp.gt.u32 	%p44, %r1, 3;
	@%p44 bra 	$L__BB28_82;
	ld.shared.u32 	%r116, [%r31+16];
	ld.shared.u32 	%r117, [%r31];
	add.s32 	%r118, %r117, %r116;
	st.shared.u32 	[%r31], %r118;
$L__BB28_82:
	bar.warp.sync 	-1;
	setp.gt.u32 	%p45, %r1, 1;
	@%p45 bra 	$L__BB28_84;
	ld.shared.u32 	%r119, [%r31+8];
	ld.shared.u32 	%r120, [%r31];
	add.s32 	%r121, %r120, %r119;
	st.shared.u32 	[%r31], %r121;
$L__BB28_84:
	bar.warp.sync 	-1;
	setp.ne.s32 	%p46, %r1, 0;
	@%p46 bra 	$L__BB28_86;
	ld.shared.u32 	%r122, [_ZZ19execSolutionsKernelP13ConstellationPjiiE3sum+4];
	ld.shared.u32 	%r123, [_ZZ19execSolutionsKernelP13ConstellationPjiiE3sum];
	add.s32 	%r124, %r123, %r122;
	st.shared.u32 	[_ZZ19execSolutionsKernelP13ConstellationPjiiE3sum], %r124;
$L__BB28_86:
	setp.ne.s32 	%p47, %r1, 0;
	bar.warp.sync 	-1;
	@%p47 bra 	$L__BB28_88;
	ld.shared.u32 	%r125, [_ZZ19execSolutionsKernelP13ConstellationPjiiE3sum];
	cvta.to.global.u64 	%rd48, %rd7;
	mul.wide.u32 	%rd49, %r2, 4;
	add.s64 	%rd50, %rd48, %rd49;
	st.global.u32 	[%rd50], %r125;
$L__BB28_88:
	ret;

}


// ===== COMPILED SASS (sm_100) =====

	.target	sm_100

	.elftype	@"ET_EXEC"


//--------------------- .note.nv.tkinfo           --------------------------
	.section	.note.nv.tkinfo,"",@"SHT_NOTE"
	.sectionflags	@"SHF_NOTE_NV_TKINFO"
	.tkinfo
        /*0018*/ 	.word	0x00000002
        /*0030*/ 	.string	""
        /*0030*/ 	.string	"ptxas"
        /*0030*/ 	.string	"Cuda compilation tools, release 13.0, V13.0.88"
        /*0030*/ 	.string	"Build cuda_13.0.r13.0/compiler.36424714_0"
        /*0030*/ 	.string	"-arch sm_100 -m 64 "



//--------------------- .note.nv.cuinfo           --------------------------
	.section	.note.nv.cuinfo,"",@"SHT_NOTE"
	.sectionflags	@"SHF_NOTE_NV_CUINFO"
        /*0018*/ 	.short	0x0002
        /*001a*/ 	.short	0x0064
        /*001c*/ 	.short	0x0082
	.zero		2


//--------------------- .nv.info                  --------------------------
	.section	.nv.info,"",@"SHT_CUDA_INFO"
	.align	4


	//----- nvinfo : EIATTR_REGCOUNT
	.align		4
        /*0000*/ 	.byte	0x04, 0x2f
        /*0002*/ 	.short	(.L_1 - .L_0)
	.align		4
.L_0:
        /*0004*/ 	.word	index@(_Z19execSolutionsKernelP13ConstellationPjii)
        /*0008*/ 	.word	0x00000022


	//----- nvinfo : EIATTR_FRAME_SIZE
	.align		4
.L_1:
        /*000c*/ 	.byte	0x04, 0x11
        /*000e*/ 	.short	(.L_3 - .L_2)
	.align		4
.L_2:
        /*0010*/ 	.word	index@($_Z19execSolutionsKernelP13ConstellationPjii$_Z9SQd2BlBkBiiiiiiiiiPli)
        /*0014*/ 	.word	0x00000008


	//----- nvinfo : EIATTR_FRAME_SIZE
	.align		4
.L_3:
        /*0018*/ 	.byte	0x04, 0x11
        /*001a*/ 	.short	(.L_5 - .L_4)
	.align		4
.L_4:
        /*001c*/ 	.word	index@($_Z19execSolutionsKernelP13ConstellationPjii$_Z9SQd2BkBlBiiiiiiiiiPli)
        /*0020*/ 	.word	0x00000008


	//----- nvinfo : EIATTR_FRAME_SIZE
	.align		4
.L_5:
        /*0024*/ 	.byte	0x04, 0x11
        /*0026*/ 	.short	(.L_7 - .L_6)
	.align		4
.L_6:
        /*0028*/ 	.word	index@($_Z19execSolutionsKernelP13ConstellationPjii$_Z9SQd1BlBkBiiiiiiiiiPli)
        /*002c*/ 	.word	0x00000008


	//----- nvinfo : EIATTR_FRAME_SIZE
	.align		4
.L_7:
        /*0030*/ 	.byte	0x04, 0x11
        /*0032*/ 	.short	(.L_9 - .L_8)
	.align		4
.L_8:
        /*0034*/ 	.word	index@($_Z19execSolutionsKernelP13ConstellationPjii$_Z9SQd1BkBlBiiiiiiiiiPli)
        /*0038*/ 	.word	0x00000008


	//----- nvinfo : EIATTR_FRAME_SIZE
	.align		4
.L_9:
        /*003c*/ 	.byte	0x04, 0x11
        /*003e*/ 	.short	(.L_11 - .L_10)
	.align		4
.L_10:
        /*0040*/ 	.word	index@($_Z19execSolutionsKernelP13ConstellationPjii$_Z9SQBlkBjrBiiiiiiiiiPli)
        /*0044*/ 	.word	0x00000008


	//----- nvinfo : EIATTR_FRAME_SIZE
	.align		4
.L_11:
        /*0048*/ 	.byte	0x04, 0x11
        /*004a*/ 	.short	(.L_13 - .L_12)
	.align		4
.L_12:
        /*004c*/ 	.word	index@($_Z19execSolutionsKernelP13ConstellationPjii$_Z9SQBklBjrBiiiiiiiiiPli)
        /*0050*/ 	.word	0x00000008


	//----- nvinfo : EIATTR_FRAME_SIZE
	.align		4
.L_13:
        /*0054*/ 	.byte	0x04, 0x11
        /*0056*/ 	.short	(.L_15 - .L_14)
	.align		4
.L_14:
        /*0058*/ 	.word	index@($_Z19execSolutionsKernelP13ConstellationPjii$_Z8SQd2BlkBiiiiiiiiiPli)
        /*005c*/ 	.word	0x00000008


	//----- nvinfo : EIATTR_FRAME_SIZE
	.align		4
.L_15:
        /*0060*/ 	.byte	0x04, 0x11
        /*0062*/ 	.short	(.L_17 - .L_16)
	.align		4
.L_16:
        /*0064*/ 	.word	index@($_Z19execSolutionsKernelP13ConstellationPjii$_Z8SQd2BklBiiiiiiiiiPli)
        /*0068*/ 	.word	0x00000008


	//----- nvinfo : EIATTR_FRAME_SIZE
	.align		4
.L_17:
        /*006c*/ 	.byte	0x04, 0x11
        /*006e*/ 	.short	(.L_19 - .L_18)
	.align		4
.L_18:
        /*0070*/ 	.word	index@($_Z19execSolutionsKernelP13ConstellationPjii$_Z8SQd1BlkBiiiiiiiiiPli)
        /*0074*/ 	.word	0x00000008


	//----- nvinfo : EIATTR_FRAME_SIZE
	.align		4
.L_19:
        /*0078*/ 	.byte	0x04, 0x11
        /*007a*/ 	.short	(.L_21 - .L_20)
	.align		4
.L_20:
        /*007c*/ 	.word	index@($_Z19execSolutionsKernelP13ConstellationPjii$_Z8SQd1BklBiiiiiiiiiPli)
        /*0080*/ 	.word	0x00000008


	//----- nvinfo : EIATTR_FRAME_SIZE
	.align		4
.L_21:
        /*0084*/ 	.byte	0x04, 0x11
        /*0086*/ 	.short	(.L_23 - .L_22)
	.align		4
.L_22:
        /*0088*/ 	.word	index@($_Z19execSolutionsKernelP13ConstellationPjii$_Z8SQBlBjrBiiiiiiiiiPli)
        /*008c*/ 	.word	0x00000008


	//----- nvinfo : EIATTR_FRAME_SIZE
	.align		4
.L_23:
        /*0090*/ 	.byte	0x04, 0x11
        /*0092*/ 	.short	(.L_25 - .L_24)
	.align		4
.L_24:
        /*0094*/ 	.word	index@($_Z19execSolutionsKernelP13ConstellationPjii$_Z8SQBkBjrBiiiiiiiiiPli)
        /*0098*/ 	.word	0x00000008


	//----- nvinfo : EIATTR_FRAME_SIZE
	.align		4
.L_25:
        /*009c*/ 	.byte	0x04, 0x11
        /*009e*/ 	.short	(.L_27 - .L_26)
	.align		4
.L_26:
        /*00a0*/ 	.word	index@($_Z19execSolutionsKernelP13ConstellationPjii$_Z7SQd2BlBiiiiiiiiiPli)
        /*00a4*/ 	.word	0x00000008


	//----- nvinfo : EIATTR_FRAME_SIZE
	.align		4
.L_27:
        /*00a8*/ 	.byte	0x04, 0x11
        /*00aa*/ 	.short	(.L_29 - .L_28)
	.align		4
.L_28:
        /*00ac*/ 	.word	index@($_Z19execSolutionsKernelP13ConstellationPjii$_Z7SQd2BkBiiiiiiiiiPli)
        /*00b0*/ 	.word	0x00000008


	//----- nvinfo : EIATTR_FRAME_SIZE
	.align		4
.L_29:
        /*00b4*/ 	.byte	0x04, 0x11
        /*00b6*/ 	.short	(.L_31 - .L_30)
	.align		4
.L_30:
        /*00b8*/ 	.word	index@($_Z19execSolutionsKernelP13ConstellationPjii$_Z7SQd1BlBiiiiiiiiiPli)
        /*00bc*/ 	.word	0x00000008


	//----- nvinfo : EIATTR_FRAME_SIZE
	.align		4
.L_31:
        /*00c0*/ 	.byte	0x04, 0x11
        /*00c2*/ 	.short	(.L_33 - .L_32)
	.align		4
.L_32:
        /*00c4*/ 	.word	index@($_Z19execSolutionsKernelP13ConstellationPjii$_Z7SQd1BkBiiiiiiiiiPli)
        /*00c8*/ 	.word	0x00000008


	//----- nvinfo : EIATTR_FRAME_SIZE
	.align		4
.L_33:
        /*00cc*/ 	.byte	0x04, 0x11
        /*00ce*/ 	.short	(.L_35 - .L_34)
	.align		4
.L_34:
        /*00d0*/ 	.word	index@($_Z19execSolutionsKernelP13ConstellationPjii$_Z7SQd0BkBiiiiiiiiiPli)
        /*00d4*/ 	.word	0x00000008


	//----- nvinfo : EIATTR_FRAME_SIZE
	.align		4
.L_35:
        /*00d8*/ 	.byte	0x04, 0x11
        /*00da*/ 	.short	(.L_37 - .L_36)
	.align		4
.L_36:
        /*00dc*/ 	.word	index@($_Z19execSolutionsKernelP13ConstellationPjii$_Z6SQBjrBiiiiiiiiiPli)
        /*00e0*/ 	.word	0x00000008


	//----- nvinfo : EIATTR_FRAME_SIZE
	.align		4
.L_37:
        /*00e4*/ 	.byte	0x04, 0x11
        /*00e6*/ 	.short	(.L_39 - .L_38)
	.align		4
.L_38:
        /*00e8*/ 	.word	index@($_Z19execSolutionsKernelP13ConstellationPjii$_Z5SQd2BiiiiiiiiiPli)
        /*00ec*/ 	.word	0x00000008


	//----- nvinfo : EIATTR_FRAME_SIZE
	.align		4
.L_39:
        /*00f0*/ 	.byte	0x04, 0x11
        /*00f2*/ 	.short	(.L_41 - .L_40)
	.align		4
.L_40:
        /*00f4*/ 	.word	index@($_Z19execSolutionsKernelP13ConstellationPjii$_Z5SQd1BiiiiiiiiiPli)
        /*00f8*/ 	.word	0x00000008


	//----- nvinfo : EIATTR_FRAME_SIZE
	.align		4
.L_41:
        /*00fc*/ 	.byte	0x04, 0x11
        /*00fe*/ 	.short	(.L_43 - .L_42)
	.align		4
.L_42:
        /*0100*/ 	.word	index@($_Z19execSolutionsKernelP13ConstellationPjii$_Z5SQd0BiiiiiiiiiPli)
        /*0104*/ 	.word	0x00000008


	//----- nvinfo : EIATTR_FRAME_SIZE
	.align		4
.L_43:
        /*0108*/ 	.byte	0x04, 0x11
        /*010a*/ 	.short	(.L_45 - .L_44)
	.align		4
.L_44:
        /*010c*/ 	.word	index@($_Z19execSolutionsKernelP13ConstellationPjii$_Z3SQBiiiiiiiiiPli)
        /*0110*/ 	.word	0x00000008


	//----- nvinfo : EIATTR_FRAME_SIZE
	.align		4
.L_45:
        /*0114*/ 	.byte	0x04, 0x11
        /*0116*/ 	.short	(.L_47 - .L_46)
	.align		4
.L_46:
        /*0118*/ 	.word	index@($_Z19execSolutionsKernelP13ConstellationPjii$_Z13SQBjlBlBkBjrBiiiiiiiiiPli)
        /*011c*/ 	.word	0x00000008


	//----- nvinfo : EIATTR_FRAME_SIZE
	.align		4
.L_47:
        /*0120*/ 	.byte	0x04, 0x11
        /*0122*/ 	.short	(.L_49 - .L_48)
	.align		4
.L_48:
        /*0124*/ 	.word	index@($_Z19execSolutionsKernelP13ConstellationPjii$_Z13SQBjlBkBlBjrBiiiiiiiiiPli)
        /*0128*/ 	.word	0x00000008


	//----- nvinfo : EIATTR_FRAME_SIZE
	.align		4
.L_49:
        /*012c*/ 	.byte	0x04, 0x11
        /*012e*/ 	.short	(.L_51 - .L_50)
	.align		4
.L_50:
        /*0130*/ 	.word	index@($_Z19execSolutionsKernelP13ConstellationPjii$_Z12SQBjlBlkBjrBiiiiiiiiiPli)
        /*0134*/ 	.word	0x00000008


	//----- nvinfo : EIATTR_FRAME_SIZE
	.align		4
.L_51:
        /*0138*/ 	.byte	0x04, 0x11
        /*013a*/ 	.short	(.L_53 - .L_52)
	.align		4
.L_52:
        /*013c*/ 	.word	index@($_Z19execSolutionsKernelP13ConstellationPjii$_Z12SQBjlBklBjrBiiiiiiiiiPli)
        /*0140*/ 	.word	0x00000008


	//----- nvinfo : EIATTR_FRAME_SIZE
	.align		4
.L_53:
        /*0144*/ 	.byte	0x04, 0x11
        /*0146*/ 	.short	(.L_55 - .L_54)
	.align		4
.L_54:
        /*0148*/ 	.word	index@($_Z19execSolutionsKernelP13ConstellationPjii$_Z10SQBlBkBjrBiiiiiiiiiPli)
        /*014c*/ 	.word	0x00000008


	//----- nvinfo : EIATTR_FRAME_SIZE
	.align		4
.L_55:
        /*0150*/ 	.byte	0x04, 0x11
        /*0152*/ 	.short	(.L_57 - .L_56)
	.align		4
.L_56:
        /*0154*/ 	.word	index@($_Z19execSolutionsKernelP13ConstellationPjii$_Z10SQBkBlBjrBiiiiiiiiiPli)
        /*0158*/ 	.word	0x00000008


	//----- nvinfo : EIATTR_FRAME_SIZE
	.align		4
.L_57:
        /*015c*/ 	.byte	0x04, 0x11
        /*015e*/ 	.short	(.L_59 - .L_58)
	.align		4
.L_58:
        /*0160*/ 	.word	index@(_Z19execSolutionsKernelP13ConstellationPjii)
        /*0164*/ 	.word	0x00000008


	//----- nvinfo : EIATTR_MIN_STACK_SIZE
	.align		4
.L_59:
        /*0168*/ 	.byte	0x04, 0x12
        /*016a*/ 	.short	(.L_61 - .L_60)
	.align		4
.L_60:
        /*016c*/ 	.word	index@(_Z19execSolutionsKernelP13ConstellationPjii)
        /*0170*/ 	.word	0x00000008
.L_61:


//--------------------- .nv.compat                --------------------------
	.section	.nv.compat,"",@"SHT_CUDA_COMPAT_INFO"
	.align	4
        /*0000*/ 	.byte	0x02, 0x09, 0x00, 0x00, 0x02, 0x02, 0x01, 0x00, 0x02, 0x05, 0x05, 0x00, 0x03, 0x07, 0x01, 0x01
        /*0010*/ 	.byte	0x02, 0x03, 0x00, 0x00, 0x02, 0x06, 0x01, 0x00, 0x04, 0x0b, 0x08, 0x00, 0x09, 0x00, 0x00, 0x00
        /*0020*/ 	.byte	0x00, 0x00, 0x00, 0x00


//--------------------- .nv.info._Z19execSolutionsKernelP13ConstellationPjii --------------------------
	.section	.nv.info._Z19execSolutionsKernelP13ConstellationPjii,"",@"SHT_CUDA_INFO"
	.sectionflags	@""
	.align	4


	//----- nvinfo : EIATTR_CUDA_API_VERSION
	.align		4
        /*0000*/ 	.byte	0x04, 0x37
        /*0002*/ 	.short	(.L_63 - .L_62)
.L_62:
        /*0004*/ 	.word	0x00000082


	//----- nvinfo : EIATTR_KPARAM_INFO
	.align		4
.L_63:
        /*0008*/ 	.byte	0x04, 0x17
        /*000a*/ 	.short	(.L_65 - .L_64)
.L_64:
        /*000c*/ 	.word	0x00000000
        /*0010*/ 	.short	0x0003
        /*0012*/ 	.short	0x0014
        /*0014*/ 	.byte	0x00, 0xf0, 0x11, 0x00


	//----- nvinfo : EIATTR_KPARAM_INFO
	.align		4
.L_65:
        /*0018*/ 	.byte	0x04, 0x17
        /*001a*/ 	.short	(.L_67 - .L_66)
.L_66:
        /*001c*/ 	.word	0x00000000
        /*0020*/ 	.short	0x0002
        /*0022*/ 	.short	0x0010
        /*0024*/ 	.byte	0x00, 0xf0, 0x11, 0x00


	//----- nvinfo : EIATTR_KPARAM_INFO
	.align		4
.L_67:
        /*0028*/ 	.byte	0x04, 0x17
        /*002a*/ 	.short	(.L_69 - .L_68)
.L_68:
        /*002c*/ 	.word	0x00000000
        /*0030*/ 	.short	0x0001
        /*0032*/ 	.short	0x0008
        /*0034*/ 	.byte	0x00, 0xf5, 0x21, 0x00


	//----- nvinfo : EIATTR_KPARAM_INFO
	.align		4
.L_69:
        /*0038*/ 	.byte	0x04, 0x17
        /*003a*/ 	.short	(.L_71 - .L_70)
.L_70:
        /*003c*/ 	.word	0x00000000
        /*0040*/ 	.short	0x0000
        /*0042*/ 	.short	0x0000
        /*0044*/ 	.byte	0x00, 0xf5, 0x21, 0x00


	//----- nvinfo : EIATTR_SPARSE_MMA_MASK
	.align		4
.L_71:
        /*0048*/ 	.byte	0x03, 0x50
        /*004a*/ 	.short	0x0000


	//----- nvinfo : EIATTR_MAXREG_COUNT
	.align		4
        /*004c*/ 	.byte	0x03, 0x1b
        /*004e*/ 	.short	0x00ff


	//----- nvinfo : EIATTR_NUM_BARRIERS
	.align		4
        /*0050*/ 	.byte	0x02, 0x4c
        /*0052*/ 	.byte	0x01
	.zero		1


	//----- nvinfo : EIATTR_MERCURY_ISA_VERSION
	.align		4
        /*0054*/ 	.byte	0x03, 0x5f
        /*0056*/ 	.short	0x0101


	//----- nvinfo : EIATTR_COOP_GROUP_MASK_REGIDS
	.align		4
        /*0058*/ 	.byte	0x04, 0x29
        /*005a*/ 	.short	(.L_73 - .L_72)


	//   ....[0]....
.L_72:
        /*005c*/ 	.word	0xffffffff


	//   ....[1]....
        /*0060*/ 	.word	0xffffffff


	//   ....[2]....
        /*0064*/ 	.word	0xffffffff


	//   ....[3]....
        /*0068*/ 	.word	0xffffffff


	//   ....[4]....
        /*006c*/ 	.word	0xffffffff


	//   ....[5]....
        /*0070*/ 	.word	0xffffffff


	//   ....[6]....
        /*0074*/ 	.word	0xffffffff


	//----- nvinfo : EIATTR_COOP_GROUP_INSTR_OFFSETS
	.align		4
.L_73:
        /*0078*/ 	.byte	0x04, 0x28
        /*007a*/ 	.short	(.L_75 - .L_74)


	//   ....[0]....
.L_74:
        /*007c*/ 	.word	0x00001b60


	//   ....[1]....
        /*0080*/ 	.word	0x00001bc0


	//   ....[2]....
        /*0084*/ 	.word	0x00001c20


	//   ....[3]....
        /*0088*/ 	.word	0x00001c80


	//   ....[4]....
        /*008c*/ 	.word	0x00001ce0


	//   ....[5]....
        /*0090*/ 	.word	0x00001d40


	//   ....[6]....
        /*0094*/ 	.word	0x00001d80


	//----- nvinfo : EIATTR_VRC_CTA_INIT_COUNT
	.align		4
.L_75:
        /*0098*/ 	.byte	0x02, 0x4a
	.zero		1
	.zero		1


	//----- nvinfo : EIATTR_EXIT_INSTR_OFFSETS
	.align		4
        /*009c*/ 	.byte	0x04, 0x1c
        /*009e*/ 	.short	(.L_77 - .L_76)


	//   ....[0]....
.L_76:
        /*00a0*/ 	.word	0x00000110


	//   ....[1]....
        /*00a4*/ 	.word	0x000001d0


	//   ....[2]....
        /*00a8*/ 	.word	0x00001d90


	//   ....[3]....
        /*00ac*/ 	.word	0x00001de0


	//----- nvinfo : EIATTR_CRS_STACK_SIZE
	.align		4
.L_77:
        /*00b0*/ 	.byte	0x04, 0x1e
        /*00b2*/ 	.short	(.L_79 - .L_78)
.L_78:
        /*00b4*/ 	.word	0x00000000


	//----- nvinfo : EIATTR_CBANK_PARAM_SIZE
	.align		4
.L_79:
        /*00b8*/ 	.byte	0x03, 0x19
        /*00ba*/ 	.short	0x0018


	//----- nvinfo : EIATTR_PARAM_CBANK
	.align		4
        /*00bc*/ 	.byte	0x04, 0x0a
        /*00be*/ 	.short	(.L_81 - .L_80)
	.align		4
.L_80:
        /*00c0*/ 	.word	index@(.nv.constant0._Z19execSolutionsKernelP13ConstellationPjii)
        /*00c4*/ 	.short	0x0380
        /*00c6*/ 	.short	0x0018


	//----- nvinfo : EIATTR_SW_WAR
	.align		4
.L_81:
        /*00c8*/ 	.byte	0x04, 0x36
        /*00ca*/ 	.short	(.L_83 - .L_82)
.L_82:
        /*00cc*/ 	.word	0x00000008
.L_83:


//--------------------- .nv.callgraph             --------------------------
	.section	.nv.callgraph,"",@"SHT_CUDA_CALLGRAPH"
	.align	4
	.sectionentsize	8
	.align		4
        /*0000*/ 	.word	0x00000000
	.align		4
        /*0004*/ 	.word	0xffffffff
	.align		4
        /*0008*/ 	.word	0x00000000
	.align		4
        /*000c*/ 	.word	0xfffffffe
	.align		4
        /*0010*/ 	.word	0x00000000
	.align		4
        /*0014*/ 	.word	0xfffffffd
	.align		4
        /*0018*/ 	.word	0x00000000
	.align		4
        /*001c*/ 	.word	0xfffffffc


//--------------------- .text._Z19execSolutionsKernelP13ConstellationPjii --------------------------
	.section	.text._Z19execSolutionsKernelP13ConstellationPjii,"ax",@progbits
	.align	128
        .global         _Z19execSolutionsKernelP13ConstellationPjii
        .type           _Z19execSolutionsKernelP13ConstellationPjii,@function
        .size           _Z19execSolutionsKernelP13ConstellationPjii,(.L_x_323 - _Z19execSolutionsKernelP13ConstellationPjii)
        .other          _Z19execSolutionsKernelP13ConstellationPjii,@"STO_CUDA_ENTRY STV_DEFAULT"
_Z19execSolutionsKernelP13ConstellationPjii:
.text._Z19execSolutionsKernelP13ConstellationPjii:
[----:B------:R-:W0:Y:S01]  /*0000*/  LDC R1, c[0x0][0x37c] ;  /* 0x0000df00ff017b82 */ /* 0x000e220000000800 */
[----:B------:R-:W1:Y:S01]  /*0010*/  S2R R17, SR_TID.X ;  /* 0x0000000000117919 */ /* 0x000e620000002100 */
[----:B------:R-:W2:Y:S01]  /*0020*/  LDCU UR5, c[0x0][0x2fc] ;  /* 0x00005f80ff0577ac */ /* 0x000ea20008000800 */
[----:B0-----:R-:W-:Y:S01]  /*0030*/  VIADD R1, R1, 0xfffffff8 ;  /* 0xfffffff801017836 */ /* 0x001fe20000000000 */
[----:B------:R-:W1:Y:S01]  /*0040*/  S2R R2, SR_CTAID.X ;  /* 0x0000000000027919 */ /* 0x000e620000002500 */
[----:B------:R-:W1:Y:S01]  /*0050*/  LDCU UR4, c[0x0][0x360] ;  /* 0x00006c00ff0477ac */ /* 0x000e620008000800 */
[----:B------:R-:W0:Y:S01]  /*0060*/  LDCU UR6, c[0x0][0x394] ;  /* 0x00007280ff0677ac */ /* 0x000e220008000800 */
[----:B-1----:R-:W-:Y:S01]  /*0070*/  IMAD R3, R2, UR4, R17 ;  /* 0x0000000402037c24 */ /* 0x002fe2000f8e0211 */
[----:B------:R-:W1:Y:S04]  /*0080*/  LDCU UR4, c[0x0][0x2f8] ;  /* 0x00005f00ff0477ac */ /* 0x000e680008000800 */
[----:B0-----:R-:W-:-:S13]  /*0090*/  ISETP.GE.U32.AND P0, PT, R3, UR6, PT ;  /* 0x0000000603007c0c */ /* 0x001fda000bf06070 */
[----:B------:R-:W0:Y:S01]  /*00a0*/  @P0 S2R R5, SR_CgaCtaId ;  /* 0x0000000000050919 */ /* 0x000e220000008800 */
[----:B------:R-:W-:Y:S02]  /*00b0*/  @P0 MOV R0, 0x400 ;  /* 0x0000040000000802 */ /* 0x000fe40000000f00 */
[----:B-1----:R-:W-:-:S05]  /*00c0*/  IADD3 R14, P1, PT, R1, UR4, RZ ;  /* 0x00000004010e7c10 */ /* 0x002fca000ff3e0ff */
[----:B--2---:R-:W-:Y:S01]  /*00d0*/  IMAD.X R13, RZ, RZ, UR5, P1 ;  /* 0x00000005ff0d7e24 */ /* 0x004fe200088e06ff */
[----:B0-----:R-:W-:-:S05]  /*00e0*/  @P0 LEA R0, R5, R0, 0x18 ;  /* 0x0000000005000211 */ /* 0x001fca00078ec0ff */
[----:B------:R-:W-:-:S05]  /*00f0*/  @P0 IMAD R0, R17, 0x4, R0 ;  /* 0x0000000411000824 */ /* 0x000fca00078e0200 */
[----:B------:R0:W-:Y:S01]  /*0100*/  @P0 STS [R0], RZ ;  /* 0x000000ff00000388 */ /* 0x0001e20000000800 */
[----:B------:R-:W-:Y:S05]  /*0110*/  @P0 EXIT ;  /* 0x000000000000094d */ /* 0x000fea0003800000 */
[----:B------:R-:W1:Y:S01]  /*0120*/  LDC.64 R4, c[0x0][0x380] ;  /* 0x0000e000ff047b82 */ /* 0x000e620000000a00 */
[----:B------:R-:W2:Y:S01]  /*0130*/  LDCU.64 UR36, c[0x0][0x358] ;  /* 0x00006b00ff2477ac */ /* 0x000ea20008000a00 */
[----:B-1----:R-:W-:-:S05]  /*0140*/  IMAD.WIDE.U32 R4, R3, 0x20, R4 ;  /* 0x0000002003047825 */ /* 0x002fca00078e0004 */
[----:B--2---:R-:W2:Y:S02]  /*0150*/  LDG.E R23, desc[UR36][R4.64+0x10] ;  /* 0x0000102404177981 */ /* 0x004ea4000c1e1900 */
[----:B--2---:R-:W-:-:S04]  /*0160*/  SHF.R.S32.HI R7, RZ, 0x14, R23 ;  /* 0x00000014ff077819 */ /* 0x004fc80000011417 */
[----:B------:R-:W-:-:S13]  /*0170*/  ISETP.NE.AND P0, PT, R7, 0x45, PT ;  /* 0x000000450700780c */ /* 0x000fda0003f05270 */
[----:B------:R-:W1:Y:S01]  /*0180*/  @!P0 S2R R3, SR_CgaCtaId ;  /* 0x0000000000038919 */ /* 0x000e620000008800 */
[----:B0-----:R-:W-:-:S04]  /*0190*/  @!P0 MOV R0, 0x400 ;  /* 0x0000040000008802 */ /* 0x001fc80000000f00 */
[----:B-1----:R-:W-:-:S05]  /*01a0*/  @!P0 LEA R0, R3, R0, 0x18 ;  /* 0x0000000003008211 */ /* 0x002fca00078ec0ff */
[----:B------:R-:W-:-:S05]  /*01b0*/  @!P0 IMAD R0, R17, 0x4, R0 ;  /* 0x0000000411008824 */ /* 0x000fca00078e0200 */
[----:B------:R0:W-:Y:S01]  /*01c0*/  @!P0 STS [R0], RZ ;  /* 0x000000ff00008388 */ /* 0x0001e20000000800 */
[----:B------:R-:W-:Y:S05]  /*01d0*/  @!P0 EXIT ;  /* 0x000000000000894d */ /* 0x000fea0003800000 */
[----:B------:R-:W2:Y:S01]  /*01e0*/  LDG.E.64 R8, desc[UR36][R4.64+0x8] ;  /* 0x0000082404087981 */ /* 0x000ea2000c1e1b00 */
[----:B0-----:R-:W0:Y:S03]  /*01f0*/  LDC R0, c[0x0][0x390] ;  /* 0x0000e400ff007b82 */ /* 0x001e260000000800 */
[----:B------:R1:W3:Y:S01]  /*0200*/  LDG.E R11, desc[UR36][R4.64+0x4] ;  /* 0x00000424040b7981 */ /* 0x0002e2000c1e1900 */
[----:B------:R-:W-:Y:S01]  /*0210*/  IMAD.MOV.U32 R6, RZ, RZ, 0x1 ;  /* 0x00000001ff067424 */ /* 0x000fe200078e00ff */
[----:B------:R-:W-:Y:S01]  /*0220*/  SHF.R.U32.HI R22, RZ, 0xa, R23 ;  /* 0x0000000aff167819 */ /* 0x000fe20000011617 */
[----:B------:R-:W-:Y:S01]  /*0230*/  BSSY.RECONVERGENT B6, `(.L_x_0) ;  /* 0x000016f000067945 */ /* 0x000fe20003800200 */
[----:B------:R-:W-:Y:S01]  /*0240*/  LOP3.LUT R16, R23, 0x1f, RZ, 0xc0, !PT ;  /* 0x0000001f17107812 */ /* 0x000fe200078ec0ff */
[----:B------:R4:W-:Y:S01]  /*0250*/  STL.64 [R1], RZ ;  /* 0x000000ff01007387 */ /* 0x0009e20000100a00 */
[----:B------:R-:W-:-:S02]  /*0260*/  LOP3.LUT R22, R22, 0x1f, RZ, 0xc0, !PT ;  /* 0x0000001f16167812 */ /* 0x000fc400078ec0ff */
[----:B------:R-:W-:-:S04]  /*0270*/  SHF.R.U32.HI R18, RZ, 0x5, R23 ;  /* 0x00000005ff127819 */ /* 0x000fc80000011617 */
[----:B------:R-:W-:-:S04]  /*0280*/  LOP3.LUT R19, R18, 0x1f, RZ, 0xc0, !PT ;  /* 0x0000001f12137812 */ /* 0x000fc800078ec0ff */
[C---:B------:R-:W-:Y:S02]  /*0290*/  IADD3 R20, PT, PT, R7.reuse, 0x1, -R19 ;  /* 0x0000000107147810 */ /* 0x040fe40007ffe813 */
[C---:B------:R-:W-:Y:S01]  /*02a0*/  ISETP.GT.AND P0, PT, R7.reuse, R19, PT ;  /* 0x000000130700720c */ /* 0x040fe20003f04270 */
[C---:B0-----:R-:W-:Y:S02]  /*02b0*/  VIADD R3, R0.reuse, 0xffffffff ;  /* 0xffffffff00037836 */ /* 0x041fe40000000000 */
[C-C-:B------:R-:W-:Y:S02]  /*02c0*/  IMAD R12, R0.reuse, 0x2, -R7.reuse ;  /* 0x00000002000c7824 */ /* 0x140fe400078e0a07 */
[----:B------:R-:W-:Y:S01]  /*02d0*/  VIADD R10, R0, 0xfffffffe ;  /* 0xfffffffe000a7836 */ /* 0x000fe20000000000 */
[----:B------:R-:W-:Y:S01]  /*02e0*/  SHF.L.U32 R3, R6, R3, RZ ;  /* 0x0000000306037219 */ /* 0x000fe200000006ff */
[----:B------:R-:W-:Y:S01]  /*02f0*/  VIADD R15, R12, 0xffffffdf ;  /* 0xffffffdf0c0f7836 */ /* 0x000fe20000000000 */
[----:B------:R-:W-:Y:S01]  /*0300*/  IADD3 R6, PT, PT, -R7, R0, RZ ;  /* 0x0000000007067210 */ /* 0x000fe20007ffe1ff */
[----:B------:R-:W-:Y:S01]  /*0310*/  IMAD.IADD R21, R10, 0x1, -R7 ;  /* 0x000000010a157824 */ /* 0x000fe200078e0a07 */
[----:B-1----:R-:W-:-:S02]  /*0320*/  SHF.R.S32.HI R4, RZ, R22, R3 ;  /* 0x00000016ff047219 */ /* 0x002fc40000011403 */
[--C-:B------:R-:W-:Y:S02]  /*0330*/  SHF.R.S32.HI R5, RZ, R16, R3.reuse ;  /* 0x00000010ff057219 */ /* 0x100fe40000011403 */
[----:B------:R-:W-:Y:S02]  /*0340*/  ISETP.GE.AND P1, PT, R22, R15, PT ;  /* 0x0000000f1600720c */ /* 0x000fe40003f26270 */
[C---:B------:R-:W-:Y:S02]  /*0350*/  LOP3.LUT R5, R4.reuse, R5, RZ, 0xfc, !PT ;  /* 0x0000000504057212 */ /* 0x040fe400078efcff */
[----:B------:R-:W-:Y:S01]  /*0360*/  SHF.R.S32.HI R20, RZ, R20, R3 ;  /* 0x00000014ff147219 */ /* 0x000fe20000011403 */
[----:B------:R-:W-:Y:S01]  /*0370*/  IMAD.MOV.U32 R3, RZ, RZ, -0x1 ;  /* 0xffffffffff037424 */ /* 0x000fe200078e00ff */
[----:B------:R-:W-:Y:S02]  /*0380*/  SHF.R.S32.HI R15, RZ, R6, R5 ;  /* 0x00000006ff0f7219 */ /* 0x000fe40000011405 */
[----:B------:R-:W-:-:S02]  /*0390*/  SHF.L.U32 R21, R4, R21, RZ ;  /* 0x0000001504157219 */ /* 0x000fc400000006ff */
[----:B------:R-:W-:Y:S02]  /*03a0*/  SHF.L.U32 R3, R3, R10, RZ ;  /* 0x0000000a03037219 */ /* 0x000fe400000006ff */
[----:B--2---:R-:W-:Y:S01]  /*03b0*/  SHF.R.U32.HI R6, RZ, 0x1, R9 ;  /* 0x00000001ff067819 */ /* 0x004fe20000011609 */
[----:B------:R-:W-:Y:S01]  /*03c0*/  VIADD R9, R0, 0xfffffffd ;  /* 0xfffffffd00097836 */ /* 0x000fe20000000000 */
[----:B------:R-:W-:Y:S02]  /*03d0*/  SHF.R.S32.HI R5, RZ, 0x1, R8 ;  /* 0x00000001ff057819 */ /* 0x000fe40000011408 */
[----:B------:R-:W-:Y:S02]  /*03e0*/  SEL R8, R20, RZ, P0 ;  /* 0x000000ff14087207 */ /* 0x000fe40000000000 */
[----:B------:R-:W-:Y:S02]  /*03f0*/  ISETP.GE.AND P0, PT, R22, R9, PT ;  /* 0x000000091600720c */ /* 0x000fe40003f06270 */
[----:B---3--:R-:W-:-:S02]  /*0400*/  SHF.R.S32.HI R4, RZ, 0x1, R11 ;  /* 0x00000001ff047819 */ /* 0x008fc4000001140b */
[----:B------:R-:W-:Y:S02]  /*0410*/  SEL R11, R21, RZ, P1 ;  /* 0x000000ff150b7207 */ /* 0x000fe40000800000 */
[----:B------:R-:W-:Y:S02]  /*0420*/  LOP3.LUT R4, R15, R4, RZ, 0xfc, !PT ;  /* 0x000000040f047212 */ /* 0x000fe400078efcff */
[----:B------:R-:W-:Y:S02]  /*0430*/  LOP3.LUT R6, R6, R3, RZ, 0xfc, !PT ;  /* 0x0000000306067212 */ /* 0x000fe400078efcff */
[----:B------:R-:W-:-:S04]  /*0440*/  LOP3.LUT R5, R11, R8, R5, 0xfe, !PT ;  /* 0x000000080b057212 */ /* 0x000fc800078efe05 */
[----:B------:R-:W-:-:S04]  /*0450*/  LOP3.LUT R8, R5, R4, R6, 0xfe, !PT ;  /* 0x0000000405087212 */ /* 0x000fc800078efe06 */
[----:B------:R-:W-:Y:S01]  /*0460*/  LOP3.LUT R8, RZ, R8, RZ, 0x33, !PT ;  /* 0x00000008ff087212 */ /* 0x000fe200078e33ff */
[----:B----4-:R-:W-:Y:S06]  /*0470*/  @P0 BRA `(.L_x_1) ;  /* 0x0000000400d00947 */ /* 0x010fec0003800000 */
[----:B------:R-:W-:Y:S01]  /*0480*/  IADD3 R3, PT, PT, R12, -0x22, RZ ;  /* 0xffffffde0c037810 */ /* 0x000fe20007ffe0ff */
[----:B------:R-:W-:-:S03]  /*0490*/  VIADD R9, R22, 0x1 ;  /* 0x0000000116097836 */ /* 0x000fc60000000000 */
[----:B------:R-:W-:-:S13]  /*04a0*/  ISETP.GT.AND P0, PT, R22, R3, PT ;  /* 0x000000031600720c */ /* 0x000fda0003f04270 */
[----:B------:R-:W-:Y:S05]  /*04b0*/  @!P0 BRA `(.L_x_2) ;  /* 0x0000000400208947 */ /* 0x000fea0003800000 */
[----:B------:R-:W-:-:S13]  /*04c0*/  ISETP.GE.U32.AND P0, PT, R19, R16, PT ;  /* 0x000000101300720c */ /* 0x000fda0003f06070 */
[----:B------:R-:W-:Y:S05]  /*04d0*/  @P0 BRA `(.L_x_3) ;  /* 0x0000000000880947 */ /* 0x000fea0003800000 */
[----:B------:R-:W-:-:S13]  /*04e0*/  ISETP.GE.AND P0, PT, R7, R16, PT ;  /* 0x000000100700720c */ /* 0x000fda0003f06270 */
[----:B------:R-:W-:Y:S05]  /*04f0*/  @P0 BRA `(.L_x_4) ;  /* 0x00000000006c0947 */ /* 0x000fea0003800000 */
[----:B------:R-:W-:Y:S01]  /*0500*/  ISETP.GE.AND P0, PT, R7, R19, PT ;  /* 0x000000130700720c */ /* 0x000fe20003f06270 */
[----:B------:R-:W-:-:S12]  /*0510*/  VIADD R12, R16, 0xffffffff ;  /* 0xffffffff100c7836 */ /* 0x000fd80000000000 */
[----:B------:R-:W-:Y:S05]  /*0520*/  @P0 BRA `(.L_x_5) ;  /* 0x0000000000480947 */ /* 0x000fea0003800000 */
[C---:B------:R-:W-:Y:S02]  /*0530*/  VIADD R3, R19.reuse, 0x1 ;  /* 0x0000000113037836 */ /* 0x040fe40000000000 */
[----:B------:R-:W-:-:S03]  /*0540*/  VIADD R11, R19, 0xffffffff ;  /* 0xffffffff130b7836 */ /* 0x000fc60000000000 */
[----:B------:R-:W-:-:S13]  /*0550*/  ISETP.NE.AND P0, PT, R16, R3, PT ;  /* 0x000000031000720c */ /* 0x000fda0003f05270 */
[----:B------:R-:W-:Y:S05]  /*0560*/  @!P0 BRA `(.L_x_6) ;  /* 0x00000000001c8947 */ /* 0x000fea0003800000 */
[----:B------:R-:W0:Y:S01]  /*0570*/  LDCU UR4, c[0x0][0x390] ;  /* 0x00007200ff0477ac */ /* 0x000e220008000800 */
[----:B------:R-:W-:Y:S02]  /*0580*/  HFMA2 R21, -RZ, RZ, 0, 0 ;  /* 0x00000000ff157431 */ /* 0x000fe400000001ff */
[----:B------:R-:W-:Y:S01]  /*0590*/  IMAD.MOV.U32 R15, RZ, RZ, R13 ;  /* 0x000000ffff0f7224 */ /* 0x000fe200078e000d */
[----:B------:R-:W-:Y:S01]  /*05a0*/  MOV R20, 0x5d0 ;  /* 0x000005d000147802 */ /* 0x000fe20000000f00 */
[----:B0-----:R-:W-:-:S07]  /*05b0*/  IMAD.U32 R13, RZ, RZ, UR4 ;  /* 0x00000004ff0d7e24 */ /* 0x001fce000f8e00ff */
[----:B------:R-:W-:Y:S05]  /*05c0*/  CALL.REL.NOINC `($_Z19execSolutionsKernelP13ConstellationPjii$_Z10SQBkBlBjrBiiiiiiiiiPli) ;  /* 0x0000001800087944 */ /* 0x000fea0003c00000 */
[----:B------:R-:W-:Y:S05]  /*05d0*/  BRA `(.L_x_7) ;  /* 0x0000001000d07947 */ /* 0x000fea0003800000 */
.L_x_6:
[----:B------:R-:W0:Y:S01]  /*05e0*/  LDCU UR4, c[0x0][0x390] ;  /* 0x00007200ff0477ac */ /* 0x000e220008000800 */
[----:B------:R-:W-:Y:S01]  /*05f0*/  IMAD.MOV.U32 R12, RZ, RZ, R14 ;  /* 0x000000ffff0c7224 */ /* 0x000fe200078e000e */
[----:B------:R-:W-:Y:S01]  /*0600*/  MOV R20, 0x640 ;  /* 0x0000064000147802 */ /* 0x000fe20000000f00 */
[----:B------:R-:W-:Y:S02]  /*0610*/  IMAD.MOV.U32 R21, RZ, RZ, 0x0 ;  /* 0x00000000ff157424 */ /* 0x000fe400078e00ff */
[----:B0-----:R-:W-:-:S07]  /*0620*/  IMAD.U32 R14, RZ, RZ, UR4 ;  /* 0x00000004ff0e7e24 */ /* 0x001fce000f8e00ff */
[----:B------:R-:W-:Y:S05]  /*0630*/  CALL.REL.NOINC `($_Z19execSolutionsKernelP13ConstellationPjii$_Z9SQBklBjrBiiiiiiiiiPli) ;  /* 0x000000b000887944 */ /* 0x000fea0003c00000 */
[----:B------:R-:W-:Y:S05]  /*0640*/  BRA `(.L_x_7) ;  /* 0x0000001000b47947 */ /* 0x000fea0003800000 */
.L_x_5:
[----:B------:R-:W-:Y:S01]  /*0650*/  IMAD.MOV.U32 R11, RZ, RZ, R12 ;  /* 0x000000ffff0b7224 */ /* 0x000fe200078e000c */
[----:B------:R-:W-:Y:S01]  /*0660*/  MOV R20, 0x6a0 ;  /* 0x000006a000147802 */ /* 0x000fe20000000f00 */
[----:B------:R-:W-:Y:S02]  /*0670*/  IMAD.MOV.U32 R12, RZ, RZ, R14 ;  /* 0x000000ffff0c7224 */ /* 0x000fe400078e000e */
[----:B------:R-:W-:-:S07]  /*0680*/  IMAD.MOV.U32 R21, RZ, RZ, 0x0 ;  /* 0x00000000ff157424 */ /* 0x000fce00078e00ff */
[----:B------:R-:W-:Y:S05]  /*0690*/  CALL.REL.NOINC `($_Z19execSolutionsKernelP13ConstellationPjii$_Z8SQBlBjrBiiiiiiiiiPli) ;  /* 0x0000008c00707944 */ /* 0x000fea0003c00000 */
[----:B------:R-:W-:Y:S05]  /*06a0*/  BRA `(.L_x_7) ;  /* 0x00000010009c7947 */ /* 0x000fea0003800000 */
.L_x_4:
[----:B------:R-:W-:Y:S01]  /*06b0*/  MOV R12, R14 ;  /* 0x0000000e000c7202 */ /* 0x000fe20000000f00 */
[----:B------:R-:W-:Y:S01]  /*06c0*/  IMAD.MOV.U32 R21, RZ, RZ, 0x0 ;  /* 0x00000000ff157424 */ /* 0x000fe200078e00ff */
[----:B------:R-:W-:-:S07]  /*06d0*/  MOV R20, 0x6f0 ;  /* 0x000006f000147802 */ /* 0x000fce0000000f00 */
[----:B------:R-:W-:Y:S05]  /*06e0*/  CALL.REL.NOINC `($_Z19execSolutionsKernelP13ConstellationPjii$_Z6SQBjrBiiiiiiiiiPli) ;  /* 0x0000005800d87944 */ /* 0x000fea0003c00000 */
[----:B------:R-:W-:Y:S05]  /*06f0*/  BRA `(.L_x_7) ;  /* 0x0000001000887947 */ /* 0x000fea0003800000 */
.L_x_3:
        /* <DEDUP_REMOVED lines=14> */
[----:B------:R-:W-:Y:S05]  /*07e0*/  CALL.REL.NOINC `($_Z19execSolutionsKernelP13ConstellationPjii$_Z10SQBlBkBjrBiiiiiiiiiPli) ;  /* 0x0000001c00747944 */ /* 0x000fea0003c00000 */
[----:B------:R-:W-:Y:S05]  /*07f0*/  BRA `(.L_x_7) ;  /* 0x0000001000487947 */ /* 0x000fea0003800000 */
.L_x_10:
[----:B------:R-:W0:Y:S01]  /*0800*/  LDCU UR4, c[0x0][0x390] ;  /* 0x00007200ff0477ac */ /* 0x000e220008000800 */
[----:B------:R-:W-:Y:S01]  /*0810*/  IMAD.MOV.U32 R12, RZ, RZ, R14 ;  /* 0x000000ffff0c7224 */ /* 0x000fe200078e000e */
[----:B------:R-:W-:Y:S01]  /*0820*/  MOV R20, 0x860 ;  /* 0x0000086000147802 */ /* 0x000fe20000000f00 */
[----:B------:R-:W-:Y:S02]  /*0830*/  IMAD.MOV.U32 R21, RZ, RZ, 0x0 ;  /* 0x00000000ff157424 */ /* 0x000fe400078e00ff */
[----:B0-----:R-:W-:-:S07]  /*0840*/  IMAD.U32 R14, RZ, RZ, UR4 ;  /* 0x00000004ff0e7e24 */ /* 0x001fce000f8e00ff */
[----:B------:R-:W-:Y:S05]  /*0850*/  CALL.REL.NOINC `($_Z19execSolutionsKernelP13ConstellationPjii$_Z9SQBlkBjrBiiiiiiiiiPli) ;  /* 0x000000b400e47944 */ /* 0x000fea0003c00000 */
[----:B------:R-:W-:Y:S05]  /*0860*/  BRA `(.L_x_7) ;  /* 0x00000010002c7947 */ /* 0x000fea0003800000 */
.L_x_9:
[----:B------:R-:W0:Y:S01]  /*0870*/  LDCU UR4, c[0x0][0x390] ;  /* 0x00007200ff0477ac */ /* 0x000e220008000800 */
[----:B------:R-:W-:Y:S02]  /*0880*/  IMAD.MOV.U32 R11, RZ, RZ, R12 ;  /* 0x000000ffff0b7224 */ /* 0x000fe400078e000c */
[----:B------:R-:W-:Y:S02]  /*0890*/  HFMA2 R21, -RZ, RZ, 0, 0 ;  /* 0x00000000ff157431 */ /* 0x000fe400000001ff */
[----:B------:R-:W-:Y:S01]  /*08a0*/  IMAD.MOV.U32 R12, RZ, RZ, R14 ;  /* 0x000000ffff0c7224 */ /* 0x000fe200078e000e */
[----:B------:R-:W-:Y:S01]  /*08b0*/  MOV R20, 0x8e0 ;  /* 0x000008e000147802 */ /* 0x000fe20000000f00 */
[----:B0-----:R-:W-:-:S07]  /*08c0*/  IMAD.U32 R14, RZ, RZ, UR4 ;  /* 0x00000004ff0e7e24 */ /* 0x001fce000f8e00ff */
[----:B------:R-:W-:Y:S05]  /*08d0*/  CALL.REL.NOINC `($_Z19execSolutionsKernelP13ConstellationPjii$_Z8SQBkBjrBiiiiiiiiiPli) ;  /* 0x0000008400007944 */ /* 0x000fea0003c00000 */
[----:B------:R-:W-:Y:S05]  /*08e0*/  BRA `(.L_x_7) ;  /* 0x00000010000c7947 */ /* 0x000fea0003800000 */
.L_x_8:
[----:B------:R-:W-:Y:S01]  /*08f0*/  IMAD.MOV.U32 R12, RZ, RZ, R14 ;  /* 0x000000ffff0c7224 */ /* 0x000fe200078e000e */
[----:B------:R-:W-:Y:S01]  /*0900*/  MOV R20, 0x930 ;  /* 0x0000093000147802 */ /* 0x000fe20000000f00 */
[----:B------:R-:W-:-:S07]  /*0910*/  IMAD.MOV.U32 R21, RZ, RZ, 0x0 ;  /* 0x00000000ff157424 */ /* 0x000fce00078e00ff */
[----:B------:R-:W-:Y:S05]  /*0920*/  CALL.REL.NOINC `($_Z19execSolutionsKernelP13ConstellationPjii$_Z6SQBjrBiiiiiiiiiPli) ;  /* 0x0000005800487944 */ /* 0x000fea0003c00000 */
[----:B------:R-:W-:Y:S05]  /*0930*/  BRA `(.L_x_7) ;  /* 0x0000000c00f87947 */ /* 0x000fea0003800000 */
.L_x_2:
[----:B------:R-:W-:-:S13]  /*0940*/  ISETP.GE.U32.AND P0, PT, R19, R16, PT ;  /* 0x000000101300720c */ /* 0x000fda0003f06070 */
[----:B------:R-:W-:Y:S05]  /*0950*/  @P0 BRA `(.L_x_11) ;  /* 0x00000000004c0947 */ /* 0x000fea0003800000 */
[C---:B------:R-:W-:Y:S02]  /*0960*/  VIADD R3, R19.reuse, 0x1 ;  /* 0x0000000113037836 */ /* 0x040fe40000000000 */
[----:B------:R-:W-:-:S03]  /*0970*/  VIADD R11, R19, 0xffffffff ;  /* 0xffffffff130b7836 */ /* 0x000fc60000000000 */
[----:B------:R-:W-:-:S13]  /*0980*/  ISETP.NE.AND P0, PT, R16, R3, PT ;  /* 0x000000031000720c */ /* 0x000fda0003f05270 */
[----:B------:R-:W-:Y:S05]  /*0990*/  @!P0 BRA `(.L_x_12) ;  /* 0x0000000000208947 */ /* 0x000fea0003800000 */
[----:B------:R-:W0:Y:S01]  /*09a0*/  LDCU UR4, c[0x0][0x390] ;  /* 0x00007200ff0477ac */ /* 0x000e220008000800 */
[----:B------:R-:W-:Y:S01]  /*09b0*/  IMAD.MOV.U32 R15, RZ, RZ, R13 ;  /* 0x000000ffff0f7224 */ /* 0x000fe200078e000d */
[----:B------:R-:W-:Y:S01]  /*09c0*/  MOV R20, 0xa10 ;  /* 0x00000a1000147802 */ /* 0x000fe20000000f00 */
[----:B------:R-:W-:Y:S02]  /*09d0*/  VIADD R12, R16, 0xffffffff ;  /* 0xffffffff100c7836 */ /* 0x000fe40000000000 */
[----:B------:R-:W-:Y:S01]  /*09e0*/  IMAD.MOV.U32 R21, RZ, RZ, 0x0 ;  /* 0x00000000ff157424 */ /* 0x000fe200078e00ff */
[----:B0-----:R-:W-:-:S07]  /*09f0*/  MOV R13, UR4 ;  /* 0x00000004000d7c02 */ /* 0x001fce0008000f00 */
[----:B------:R-:W-:Y:S05]  /*0a00*/  CALL.REL.NOINC `($_Z19execSolutionsKernelP13ConstellationPjii$_Z13SQBjlBkBlBjrBiiiiiiiiiPli) ;  /* 0x0000003000407944 */ /* 0x000fea0003c00000 */
[----:B------:R-:W-:Y:S05]  /*0a10*/  BRA `(.L_x_7) ;  /* 0x0000000c00c07947 */ /* 0x000fea0003800000 */
.L_x_12:
[----:B------:R-:W0:Y:S01]  /*0a20*/  LDCU UR4, c[0x0][0x390] ;  /* 0x00007200ff0477ac */ /* 0x000e220008000800 */
[----:B------:R-:W-:Y:S01]  /*0a30*/  IMAD.MOV.U32 R12, RZ, RZ, R14 ;  /* 0x000000ffff0c7224 */ /* 0x000fe200078e000e */
[----:B------:R-:W-:Y:S01]  /*0a40*/  MOV R20, 0xa80 ;  /* 0x00000a8000147802 */ /* 0x000fe20000000f00 */
[----:B------:R-:W-:Y:S02]  /*0a50*/  IMAD.MOV.U32 R21, RZ, RZ, 0x0 ;  /* 0x00000000ff157424 */ /* 0x000fe400078e00ff */
[----:B0-----:R-:W-:-:S07]  /*0a60*/  IMAD.U32 R14, RZ, RZ, UR4 ;  /* 0x00000004ff0e7e24 */ /* 0x001fce000f8e00ff */
[----:B------:R-:W-:Y:S05]  /*0a70*/  CALL.REL.NOINC `($_Z19execSolutionsKernelP13ConstellationPjii$_Z12SQBjlBklBjrBiiiiiiiiiPli) ;  /* 0x0000002000b87944 */ /* 0x000fea0003c00000 */
[----:B------:R-:W-:Y:S05]  /*0a80*/  BRA `(.L_x_7) ;  /* 0x0000000c00a47947 */ /* 0x000fea0003800000 */
.L_x_11:
[C---:B------:R-:W-:Y:S02]  /*0a90*/  VIADD R0, R16.reuse, 0x1 ;  /* 0x0000000110007836 */ /* 0x040fe40000000000 */
[----:B------:R-:W-:-:S03]  /*0aa0*/  VIADD R11, R16, 0xffffffff ;  /* 0xffffffff100b7836 */ /* 0x000fc60000000000 */
[----:B------:R-:W-:-:S13]  /*0ab0*/  ISETP.NE.AND P0, PT, R19, R0, PT ;  /* 0x000000001300720c */ /* 0x000fda0003f05270 */
[----:B------:R-:W-:Y:S05]  /*0ac0*/  @!P0 BRA `(.L_x_13) ;  /* 0x0000000000208947 */ /* 0x000fea0003800000 */
[----:B------:R-:W0:Y:S01]  /*0ad0*/  LDCU UR4, c[0x0][0x390] ;  /* 0x00007200ff0477ac */ /* 0x000e220008000800 */
[----:B------:R-:W-:Y:S01]  /*0ae0*/  MOV R15, R13 ;  /* 0x0000000d000f7202 */ /* 0x000fe20000000f00 */
[----:B------:R-:W-:Y:S01]  /*0af0*/  VIADD R12, R19, 0xffffffff ;  /* 0xffffffff130c7836 */ /* 0x000fe20000000000 */
[----:B------:R-:W-:Y:S01]  /*0b00*/  MOV R20, 0xb40 ;  /* 0x00000b4000147802 */ /* 0x000fe20000000f00 */
[----:B------:R-:W-:Y:S02]  /*0b10*/  IMAD.MOV.U32 R21, RZ, RZ, 0x0 ;  /* 0x00000000ff157424 */ /* 0x000fe400078e00ff */
[----:B0-----:R-:W-:-:S07]  /*0b20*/  IMAD.U32 R13, RZ, RZ, UR4 ;  /* 0x00000004ff0d7e24 */ /* 0x001fce000f8e00ff */
[----:B------:R-:W-:Y:S05]  /*0b30*/  CALL.REL.NOINC `($_Z19execSolutionsKernelP13ConstellationPjii$_Z13SQBjlBlBkBjrBiiiiiiiiiPli) ;  /* 0x0000003400b47944 */ /* 0x000fea0003c00000 */
[----:B------:R-:W-:Y:S05]  /*0b40*/  BRA `(.L_x_7) ;  /* 0x0000000c00747947 */ /* 0x000fea0003800000 */
.L_x_13:
[----:B------:R-:W0:Y:S01]  /*0b50*/  LDCU UR4, c[0x0][0x390] ;  /* 0x00007200ff0477ac */ /* 0x000e220008000800 */
[----:B------:R-:W-:Y:S01]  /*0b60*/  IMAD.MOV.U32 R12, RZ, RZ, R14 ;  /* 0x000000ffff0c7224 */ /* 0x000fe200078e000e */
[----:B------:R-:W-:Y:S01]  /*0b70*/  MOV R20, 0xbb0 ;  /* 0x00000bb000147802 */ /* 0x000fe20000000f00 */
[----:B------:R-:W-:Y:S02]  /*0b80*/  IMAD.MOV.U32 R21, RZ, RZ, 0x0 ;  /* 0x00000000ff157424 */ /* 0x000fe400078e00ff */
[----:B0-----:R-:W-:-:S07]  /*0b90*/  IMAD.U32 R14, RZ, RZ, UR4 ;  /* 0x00000004ff0e7e24 */ /* 0x001fce000f8e00ff */
[----:B------:R-:W-:Y:S05]  /*0ba0*/  CALL.REL.NOINC `($_Z19execSolutionsKernelP13ConstellationPjii$_Z12SQBjlBlkBjrBiiiiiiiiiPli) ;  /* 0x0000002800187944 */ /* 0x000fea0003c00000 */
[----:B------:R-:W-:Y:S05]  /*0bb0*/  BRA `(.L_x_7) ;  /* 0x0000000c00587947 */ /* 0x000fea0003800000 */
.L_x_1:
[----:B------:R-:W-:-:S13]  /*0bc0*/  ISETP.NE.AND P0, PT, R22, R9, PT ;  /* 0x000000091600720c */ /* 0x000fda0003f05270 */
[----:B------:R-:W-:Y:S05]  /*0bd0*/  @P0 BRA `(.L_x_14) ;  /* 0x0000000400580947 */ /* 0x000fea0003800000 */
[----:B------:R-:W-:-:S13]  /*0be0*/  ISETP.GE.U32.AND P0, PT, R19, R16, PT ;  /* 0x000000101300720c */ /* 0x000fda0003f06070 */
[----:B------:R-:W-:Y:S05]  /*0bf0*/  @P0 BRA `(.L_x_15) ;  /* 0x0000000000a40947 */ /* 0x000fea0003800000 */
[----:B------:R-:W-:-:S13]  /*0c00*/  ISETP.GE.AND P0, PT, R7, R16, PT ;  /* 0x000000100700720c */ /* 0x000fda0003f06270 */
[----:B------:R-:W-:Y:S05]  /*0c10*/  @P0 BRA `(.L_x_16) ;  /* 0x0000000000800947 */ /* 0x000fea0003800000 */
[----:B------:R-:W-:Y:S02]  /*0c20*/  ISETP.GE.AND P0, PT, R7, R19, PT ;  /* 0x000000130700720c */ /* 0x000fe40003f06270 */
[----:B------:R-:W-:-:S11]  /*0c30*/  IADD3 R11, PT, PT, R16, -0x1, RZ ;  /* 0xffffffff100b7810 */ /* 0x000fd60007ffe0ff */
        /* <DEDUP_REMOVED lines=9> */
[----:B------:R-:W-:Y:S02]  /*0cd0*/  IMAD.MOV.U32 R12, RZ, RZ, R14 ;  /* 0x000000ffff0c7224 */ /* 0x000fe400078e000e */
[----:B------:R-:W-:Y:S02]  /*0ce0*/  IMAD.MOV.U32 R10, RZ, RZ, R0 ;  /* 0x000000ffff0a7224 */ /* 0x000fe400078e0000 */
[----:B0-----:R-:W-:-:S07]  /*0cf0*/  IMAD.U32 R14, RZ, RZ, UR4 ;  /* 0x00000004ff0e7e24 */ /* 0x001fce000f8e00ff */
[----:B------:R-:W-:Y:S05]  /*0d00*/  CALL.REL.NOINC `($_Z19execSolutionsKernelP13ConstellationPjii$_Z9SQd2BkBlBiiiiiiiiiPli) ;  /* 0x000000c800507944 */ /* 0x000fea0003c00000 */
[----:B------:R-:W-:Y:S05]  /*0d10*/  BRA `(.L_x_7) ;  /* 0x0000000c00007947 */ /* 0x000fea0003800000 */
.L_x_18:
[----:B------:R-:W0:Y:S01]  /*0d20*/  LDCU UR4, c[0x0][0x390] ;  /* 0x00007200ff0477ac */ /* 0x000e220008000800 */
[----:B------:R-:W-:Y:S01]  /*0d30*/  IMAD.MOV.U32 R9, RZ, RZ, R10 ;  /* 0x000000ffff097224 */ /* 0x000fe200078e000a */
[----:B------:R-:W-:Y:S01]  /*0d40*/  MOV R20, 0xda0 ;  /* 0x00000da000147802 */ /* 0x000fe20000000f00 */
[----:B------:R-:W-:Y:S02]  /*0d50*/  IMAD.MOV.U32 R10, RZ, RZ, R0 ;  /* 0x000000ffff0a7224 */ /* 0x000fe400078e0000 */
[----:B------:R-:W-:Y:S02]  /*0d60*/  IMAD.MOV.U32 R12, RZ, RZ, R14 ;  /* 0x000000ffff0c7224 */ /* 0x000fe400078e000e */
[----:B------:R-:W-:Y:S02]  /*0d70*/  IMAD.MOV.U32 R21, RZ, RZ, 0x0 ;  /* 0x00000000ff157424 */ /* 0x000fe400078e00ff */
[----:B0-----:R-:W-:-:S07]  /*0d80*/  IMAD.U32 R11, RZ, RZ, UR4 ;  /* 0x00000004ff0b7e24 */ /* 0x001fce000f8e00ff */
[----:B------:R-:W-:Y:S05]  /*0d90*/  CALL.REL.NOINC `($_Z19execSolutionsKernelP13ConstellationPjii$_Z8SQd2BklBiiiiiiiiiPli) ;  /* 0x0000009c00107944 */ /* 0x000fea0003c00000 */
[----:B------:R-:W-:Y:S05]  /*0da0*/  BRA `(.L_x_7) ;  /* 0x0000000800dc7947 */ /* 0x000fea0003800000 */
.L_x_17:
[----:B------:R-:W-:Y:S01]  /*0db0*/  IMAD.MOV.U32 R9, RZ, RZ, R10 ;  /* 0x000000ffff097224 */ /* 0x000fe200078e000a */
[----:B------:R-:W-:Y:S01]  /*0dc0*/  MOV R10, R11 ;  /* 0x0000000b000a7202 */ /* 0x000fe20000000f00 */
[----:B------:R-:W-:Y:S01]  /*0dd0*/  IMAD.MOV.U32 R12, RZ, RZ, R14 ;  /* 0x000000ffff0c7224 */ /* 0x000fe200078e000e */
[----:B------:R-:W-:Y:S01]  /*0de0*/  MOV R20, 0xe10 ;  /* 0x00000e1000147802 */ /* 0x000fe20000000f00 */
[----:B------:R-:W-:-:S07]  /*0df0*/  IMAD.MOV.U32 R21, RZ, RZ, 0x0 ;  /* 0x00000000ff157424 */ /* 0x000fce00078e00ff */
[----:B------:R-:W-:Y:S05]  /*0e00*/  CALL.REL.NOINC `($_Z19execSolutionsKernelP13ConstellationPjii$_Z7SQd2BlBiiiiiiiiiPli) ;  /* 0x0000007800087944 */ /* 0x000fea0003c00000 */
[----:B------:R-:W-:Y:S05]  /*0e10*/  BRA `(.L_x_7) ;  /* 0x0000000800c07947 */ /* 0x000fea0003800000 */
.L_x_16:
[----:B------:R-:W-:Y:S01]  /*0e20*/  IMAD.MOV.U32 R9, RZ, RZ, R10 ;  /* 0x000000ffff097224 */ /* 0x000fe200078e000a */
[----:B------:R-:W-:Y:S01]  /*0e30*/  MOV R20, 0xe80 ;  /* 0x00000e8000147802 */ /* 0x000fe20000000f00 */
[----:B------:R-:W-:Y:S02]  /*0e40*/  IMAD.MOV.U32 R10, RZ, RZ, R14 ;  /* 0x000000ffff0a7224 */ /* 0x000fe400078e000e */
[----:B------:R-:W-:Y:S02]  /*0e50*/  IMAD.MOV.U32 R11, RZ, RZ, R13 ;  /* 0x000000ffff0b7224 */ /* 0x000fe400078e000d */
[----:B------:R-:W-:-:S07]  /*0e60*/  IMAD.MOV.U32 R21, RZ, RZ, 0x0 ;  /* 0x00000000ff157424 */ /* 0x000fce00078e00ff */
[----:B------:R-:W-:Y:S05]  /*0e70*/  CALL.REL.NOINC `($_Z19execSolutionsKernelP13ConstellationPjii$_Z5SQd2BiiiiiiiiiPli) ;  /* 0x0000004c00547944 */ /* 0x000fea0003c00000 */
[----:B------:R-:W-:Y:S05]  /*0e80*/  BRA `(.L_x_7) ;  /* 0x0000000800a47947 */ /* 0x000fea0003800000 */
.L_x_15:
[----:B------:R-:W-:-:S13]  /*0e90*/  ISETP.GE.AND P0, PT, R7, R19, PT ;  /* 0x000000130700720c */ /* 0x000fda0003f06270 */
[----:B------:R-:W-:Y:S05]  /*0ea0*/  @P0 BRA `(.L_x_19) ;  /* 0x0000000000880947 */ /* 0x000fea0003800000 */
[----:B------:R-:W-:Y:S02]  /*0eb0*/  ISETP.GE.AND P0, PT, R7, R16, PT ;  /* 0x000000100700720c */ /* 0x000fe40003f06270 */
[----:B------:R-:W-:-:S11]  /*0ec0*/  IADD3 R11, PT, PT, R19, -0x1, RZ ;  /* 0xffffffff130b7810 */ /* 0x000fd60007ffe0ff */
[----:B------:R-:W-:Y:S05]  /*0ed0*/  @P0 BRA `(.L_x_20) ;  /* 0x0000000000580947 */ /* 0x000fea0003800000 */
[----:B------:R-:W-:-:S05]  /*0ee0*/  VIADD R0, R16, 0x1 ;  /* 0x0000000110007836 */ /* 0x000fca0000000000 */
[----:B------:R-:W-:Y:S01]  /*0ef0*/  ISETP.NE.AND P0, PT, R19, R0, PT ;  /* 0x000000001300720c */ /* 0x000fe20003f05270 */
[----:B------:R-:W-:-:S12]  /*0f00*/  VIADD R0, R16, 0xffffffff ;  /* 0xffffffff10007836 */ /* 0x000fd80000000000 */
        /* <DEDUP_REMOVED lines=8> */
[----:B------:R-:W-:Y:S05]  /*0f90*/  CALL.REL.NOINC `($_Z19execSolutionsKernelP13ConstellationPjii$_Z9SQd2BlBkBiiiiiiiiiPli) ;  /* 0x000000cc008c7944 */ /* 0x000fea0003c00000 */
[----:B------:R-:W-:Y:S05]  /*0fa0*/  BRA `(.L_x_7) ;  /* 0x00000008005c7947 */ /* 0x000fea0003800000 */
.L_x_21:
[----:B------:R-:W0:Y:S01]  /*0fb0*/  LDCU UR4, c[0x0][0x390] ;  /* 0x00007200ff0477ac */ /* 0x000e220008000800 */
[----:B------:R-:W-:Y:S01]  /*0fc0*/  IMAD.MOV.U32 R9, RZ, RZ, R10 ;  /* 0x000000ffff097224 */ /* 0x000fe200078e000a */
[----:B------:R-:W-:Y:S01]  /*0fd0*/  MOV R20, 0x1030 ;  /* 0x0000103000147802 */ /* 0x000fe20000000f00 */
[----:B------:R-:W-:Y:S02]  /*0fe0*/  IMAD.MOV.U32 R10, RZ, RZ, R0 ;  /* 0x000000ffff0a7224 */ /* 0x000fe400078e0000 */
[----:B------:R-:W-:Y:S02]  /*0ff0*/  IMAD.MOV.U32 R12, RZ, RZ, R14 ;  /* 0x000000ffff0c7224 */ /* 0x000fe400078e000e */
[----:B------:R-:W-:Y:S02]  /*1000*/  IMAD.MOV.U32 R21, RZ, RZ, 0x0 ;  /* 0x00000000ff157424 */ /* 0x000fe400078e00ff */
[----:B0-----:R-:W-:-:S07]  /*1010*/  IMAD.U32 R11, RZ, RZ, UR4 ;  /* 0x00000004ff0b7e24 */ /* 0x001fce000f8e00ff */
[----:B------:R-:W-:Y:S05]  /*1020*/  CALL.REL.NOINC `($_Z19execSolutionsKernelP13ConstellationPjii$_Z8SQd2BlkBiiiiiiiiiPli) ;  /* 0x000000a0003c7944 */ /* 0x000fea0003c00000 */
[----:B------:R-:W-:Y:S05]  /*1030*/  BRA `(.L_x_7) ;  /* 0x0000000800387947 */ /* 0x000fea0003800000 */
.L_x_20:
[----:B------:R-:W0:Y:S01]  /*1040*/  LDCU UR4, c[0x0][0x390] ;  /* 0x00007200ff0477ac */ /* 0x000e220008000800 */
[----:B------:R-:W-:Y:S01]  /*1050*/  IMAD.MOV.U32 R9, RZ, RZ, R10 ;  /* 0x000000ffff097224 */ /* 0x000fe200078e000a */
[----:B------:R-:W-:Y:S01]  /*1060*/  MOV R10, R11 ;  /* 0x0000000b000a7202 */ /* 0x000fe20000000f00 */
[----:B------:R-:W-:Y:S01]  /*1070*/  IMAD.MOV.U32 R12, RZ, RZ, R14 ;  /* 0x000000ffff0c7224 */ /* 0x000fe200078e000e */
[----:B------:R-:W-:Y:S01]  /*1080*/  MOV R20, 0x10c0 ;  /* 0x000010c000147802 */ /* 0x000fe20000000f00 */
[----:B------:R-:W-:Y:S02]  /*1090*/  IMAD.MOV.U32 R21, RZ, RZ, 0x0 ;  /* 0x00000000ff157424 */ /* 0x000fe400078e00ff */
[----:B0-----:R-:W-:-:S07]  /*10a0*/  IMAD.U32 R11, RZ, RZ, UR4 ;  /* 0x00000004ff0b7e24 */ /* 0x001fce000f8e00ff */
[----:B------:R-:W-:Y:S05]  /*10b0*/  CALL.REL.NOINC `($_Z19execSolutionsKernelP13ConstellationPjii$_Z7SQd2BkBiiiiiiiiiPli) ;  /* 0x0000006c00907944 */ /* 0x000fea0003c00000 */
[----:B------:R-:W-:Y:S05]  /*10c0*/  BRA `(.L_x_7) ;  /* 0x0000000800147947 */ /* 0x000fea0003800000 */
.L_x_19:
[----:B------:R-:W-:Y:S02]  /*10d0*/  HFMA2 R21, -RZ, RZ, 0, 0 ;  /* 0x00000000ff157431 */ /* 0x000fe400000001ff */
[----:B------:R-:W-:Y:S01]  /*10e0*/  IMAD.MOV.U32 R9, RZ, RZ, R10 ;  /* 0x000000ffff097224 */ /* 0x000fe200078e000a */
[----:B------:R-:W-:Y:S01]  /*10f0*/  MOV R20, 0x1130 ;  /* 0x0000113000147802 */ /* 0x000fe20000000f00 */
[----:B------:R-:W-:Y:S02]  /*1100*/  IMAD.MOV.U32 R10, RZ, RZ, R14 ;  /* 0x000000ffff0a7224 */ /* 0x000fe400078e000e */
[----:B------:R-:W-:-:S07]  /*1110*/  IMAD.MOV.U32 R11, RZ, RZ, R13 ;  /* 0x000000ffff0b7224 */ /* 0x000fce00078e000d */
[----:B------:R-:W-:Y:S05]  /*1120*/  CALL.REL.NOINC `($_Z19execSolutionsKernelP13ConstellationPjii$_Z5SQd2BiiiiiiiiiPli) ;  /* 0x0000004800a87944 */ /* 0x000fea0003c00000 */
[----:B------:R-:W-:Y:S05]  /*1130*/  BRA `(.L_x_7) ;  /* 0x0000000400f87947 */ /* 0x000fea0003800000 */
.L_x_14:
[----:B------:R-:W-:-:S13]  /*1140*/  ISETP.NE.AND P0, PT, R22, R10, PT ;  /* 0x0000000a1600720c */ /* 0x000fda0003f05270 */
[----:B------:R-:W-:Y:S05]  /*1150*/  @P0 BRA `(.L_x_22) ;  /* 0x0000000400ac0947 */ /* 0x000fea0003800000 */
[----:B------:R-:W-:-:S13]  /*1160*/  ISETP.GE.U32.AND P0, PT, R19, R16, PT ;  /* 0x000000101300720c */ /* 0x000fda0003f06070 */
[----:B------:R-:W-:Y:S05]  /*1170*/  @P0 BRA `(.L_x_23) ;  /* 0x00000000009c0947 */ /* 0x000fea0003800000 */
[----:B------:R-:W-:-:S13]  /*1180*/  ISETP.GE.AND P0, PT, R7, R16, PT ;  /* 0x000000100700720c */ /* 0x000fda0003f06270 */
[----:B------:R-:W-:Y:S05]  /*1190*/  @P0 BRA `(.L_x_24) ;  /* 0x0000000000780947 */ /* 0x000fea0003800000 */
[----:B------:R-:W-:-:S13]  /*11a0*/  ISETP.GE.AND P0, PT, R7, R19, PT ;  /* 0x000000130700720c */ /* 0x000fda0003f06270 */
        /* <DEDUP_REMOVED lines=9> */
[----:B------:R-:W-:Y:S02]  /*1240*/  VIADD R11, R16, 0xffffffff ;  /* 0xffffffff100b7836 */ /* 0x000fe40000000000 */
[----:B------:R-:W-:Y:S02]  /*1250*/  IMAD.MOV.U32 R9, RZ, RZ, R22 ;  /* 0x000000ffff097224 */ /* 0x000fe400078e0016 */
[----:B0-----:R-:W-:-:S07]  /*1260*/  IMAD.U32 R14, RZ, RZ, UR4 ;  /* 0x00000004ff0e7e24 */ /* 0x001fce000f8e00ff */
[----:B------:R-:W-:Y:S05]  /*1270*/  CALL.REL.NOINC `($_Z19execSolutionsKernelP13ConstellationPjii$_Z9SQd1BkBlBiiiiiiiiiPli) ;  /* 0x000000b400407944 */ /* 0x000fea0003c00000 */
[----:B------:R-:W-:Y:S05]  /*1280*/  BRA `(.L_x_7) ;  /* 0x0000000400a47947 */ /* 0x000fea0003800000 */
.L_x_26:
[----:B------:R-:W0:Y:S01]  /*1290*/  LDCU UR4, c[0x0][0x390] ;  /* 0x00007200ff0477ac */ /* 0x000e220008000800 */
[----:B------:R-:W-:Y:S01]  /*12a0*/  IMAD.MOV.U32 R12, RZ, RZ, R14 ;  /* 0x000000ffff0c7224 */ /* 0x000fe200078e000e */
[----:B------:R-:W-:Y:S01]  /*12b0*/  MOV R20, 0x1300 ;  /* 0x0000130000147802 */ /* 0x000fe20000000f00 */
[----:B------:R-:W-:Y:S02]  /*12c0*/  IMAD.MOV.U32 R9, RZ, RZ, R22 ;  /* 0x000000ffff097224 */ /* 0x000fe400078e0016 */
[----:B------:R-:W-:Y:S02]  /*12d0*/  IMAD.MOV.U32 R21, RZ, RZ, 0x0 ;  /* 0x00000000ff157424 */ /* 0x000fe400078e00ff */
[----:B0-----:R-:W-:-:S07]  /*12e0*/  IMAD.U32 R11, RZ, RZ, UR4 ;  /* 0x00000004ff0b7e24 */ /* 0x001fce000f8e00ff */
[----:B------:R-:W-:Y:S05]  /*12f0*/  CALL.REL.NOINC `($_Z19execSolutionsKernelP13ConstellationPjii$_Z8SQd1BklBiiiiiiiiiPli) ;  /* 0x0000008800187944 */ /* 0x000fea0003c00000 */
[----:B------:R-:W-:Y:S05]  /*1300*/  BRA `(.L_x_7) ;  /* 0x0000000400847947 */ /* 0x000fea0003800000 */
.L_x_25:
[----:B------:R-:W-:Y:S01]  /*1310*/  IMAD.MOV.U32 R12, RZ, RZ, R14 ;  /* 0x000000ffff0c7224 */ /* 0x000fe200078e000e */
[----:B------:R-:W-:Y:S01]  /*1320*/  MOV R9, R22 ;  /* 0x0000001600097202 */ /* 0x000fe20000000f00 */
[----:B------:R-:W-:Y:S01]  /*1330*/  VIADD R10, R16, 0xffffffff ;  /* 0xffffffff100a7836 */ /* 0x000fe20000000000 */
[----:B------:R-:W-:Y:S01]  /*1340*/  MOV R20, 0x1370 ;  /* 0x0000137000147802 */ /* 0x000fe20000000f00 */
[----:B------:R-:W-:-:S07]  /*1350*/  IMAD.MOV.U32 R21, RZ, RZ, 0x0 ;  /* 0x00000000ff157424 */ /* 0x000fce00078e00ff */
[----:B------:R-:W-:Y:S05]  /*1360*/  CALL.REL.NOINC `($_Z19execSolutionsKernelP13ConstellationPjii$_Z7SQd1BlBiiiiiiiiiPli) ;  /* 0x0000006400007944 */ /* 0x000fea0003c00000 */
[----:B------:R-:W-:Y:S05]  /*1370*/  BRA `(.L_x_7) ;  /* 0x0000000400687947 */ /* 0x000fea0003800000 */
.L_x_24:
[----:B------:R-:W-:Y:S01]  /*1380*/  IMAD.MOV.U32 R10, RZ, RZ, R14 ;  /* 0x000000ffff0a7224 */ /* 0x000fe200078e000e */
[----:B------:R-:W-:Y:S01]  /*1390*/  MOV R20, 0x13e0 ;  /* 0x000013e000147802 */ /* 0x000fe20000000f00 */
[----:B------:R-:W-:Y:S02]  /*13a0*/  IMAD.MOV.U32 R11, RZ, RZ, R13 ;  /* 0x000000ffff0b7224 */ /* 0x000fe400078e000d */
[----:B------:R-:W-:Y:S02]  /*13b0*/  IMAD.MOV.U32 R9, RZ, RZ, R22 ;  /* 0x000000ffff097224 */ /* 0x000fe400078e0016 */
[----:B------:R-:W-:-:S07]  /*13c0*/  IMAD.MOV.U32 R21, RZ, RZ, 0x0 ;  /* 0x00000000ff157424 */ /* 0x000fce00078e00ff */
[----:B------:R-:W-:Y:S05]  /*13d0*/  CALL.REL.NOINC `($_Z19execSolutionsKernelP13ConstellationPjii$_Z5SQd1BiiiiiiiiiPli) ;  /* 0x00000040007c7944 */ /* 0x000fea0003c00000 */
[----:B------:R-:W-:Y:S05]  /*13e0*/  BRA `(.L_x_7) ;  /* 0x00000004004c7947 */ /* 0x000fea0003800000 */
.L_x_23:
[----:B------:R-:W-:-:S13]  /*13f0*/  ISETP.GE.AND P0, PT, R7, R19, PT ;  /* 0x000000130700720c */ /* 0x000fda0003f06270 */
[----:B------:R-:W-:Y:S05]  /*1400*/  @P0 BRA `(.L_x_27) ;  /* 0x0000000000e40947 */ /* 0x000fea0003800000 */
[----:B------:R-:W-:-:S13]  /*1410*/  ISETP.GE.AND P0, PT, R7, R16, PT ;  /* 0x000000100700720c */ /* 0x000fda0003f06270 */
[----:B------:R-:W-:Y:S05]  /*1420*/  @P0 BRA `(.L_x_28) ;  /* 0x0000000000980947 */ /* 0x000fea0003800000 */
[----:B------:R-:W-:-:S13]  /*1430*/  ISETP.GE.U32.AND P0, PT, R19, R22, PT ;  /* 0x000000161300720c */ /* 0x000fda0003f06070 */
[----:B------:R-:W-:Y:S05]  /*1440*/  @P0 BRA `(.L_x_29) ;  /* 0x0000000000540947 */ /* 0x000fea0003800000 */
[C---:B------:R-:W-:Y:S01]  /*1450*/  VIADD R0, R16.reuse, 0x1 ;  /* 0x0000000110007836 */ /* 0x040fe20000000000 */
[----:B------:R-:W-:-:S04]  /*1460*/  IADD3 R10, PT, PT, R16, -0x1, RZ ;  /* 0xffffffff100a7810 */ /* 0x000fc80007ffe0ff */
[----:B------:R-:W-:-:S13]  /*1470*/  ISETP.NE.AND P0, PT, R19, R0, PT ;  /* 0x000000001300720c */ /* 0x000fda0003f05270 */
[----:B------:R-:W-:Y:S05]  /*1480*/  @!P0 BRA `(.L_x_30) ;  /* 0x0000000000248947 */ /* 0x000fea0003800000 */
[----:B------:R-:W0:Y:S01]  /*1490*/  LDCU UR4, c[0x0][0x390] ;  /* 0x00007200ff0477ac */ /* 0x000e220008000800 */
[----:B------:R-:W-:Y:S01]  /*14a0*/  IMAD.MOV.U32 R12, RZ, RZ, R14 ;  /* 0x000000ffff0c7224 */ /* 0x000fe200078e000e */
[----:B------:R-:W-:Y:S01]  /*14b0*/  MOV R20, 0x1510 ;  /* 0x0000151000147802 */ /* 0x000fe20000000f00 */
[----:B------:R-:W-:Y:S02]  /*14c0*/  VIADD R11, R19, 0xffffffff ;  /* 0xffffffff130b7836 */ /* 0x000fe40000000000 */
[----:B------:R-:W-:Y:S02]  /*14d0*/  IMAD.MOV.U32 R9, RZ, RZ, R22 ;  /* 0x000000ffff097224 */ /* 0x000fe400078e0016 */
[----:B------:R-:W-:Y:S02]  /*14e0*/  IMAD.MOV.U32 R21, RZ, RZ, 0x0 ;  /* 0x00000000ff157424 */ /* 0x000fe400078e00ff */
[----:B0-----:R-:W-:-:S07]  /*14f0*/  IMAD.U32 R14, RZ, RZ, UR4 ;  /* 0x00000004ff0e7e24 */ /* 0x001fce000f8e00ff */
[----:B------:R-:W-:Y:S05]  /*1500*/  CALL.REL.NOINC `($_Z19execSolutionsKernelP13ConstellationPjii$_Z9SQd1BlBkBiiiiiiiiiPli) ;  /* 0x000000b8007c7944 */ /* 0x000fea0003c00000 */
[----:B------:R-:W-:Y:S05]  /*1510*/  BRA `(.L_x_7) ;  /* 0x0000000400007947 */ /* 0x000fea0003800000 */
.L_x_30:
[----:B------:R-:W0:Y:S01]  /*1520*/  LDCU UR4, c[0x0][0x390] ;  /* 0x00007200ff0477ac */ /* 0x000e220008000800 */
[----:B------:R-:W-:Y:S01]  /*1530*/  IMAD.MOV.U32 R12, RZ, RZ, R14 ;  /* 0x000000ffff0c7224 */ /* 0x000fe200078e000e */
[----:B------:R-:W-:Y:S01]  /*1540*/  MOV R9, R22 ;  /* 0x0000001600097202 */ /* 0x000fe20000000f00 */
[----:B------:R-:W-:Y:S01]  /*1550*/  IMAD.MOV.U32 R21, RZ, RZ, 0x0 ;  /* 0x00000000ff157424 */ /* 0x000fe200078e00ff */
[----:B------:R-:W-:Y:S01]  /*1560*/  MOV R20, 0x1590 ;  /* 0x0000159000147802 */ /* 0x000fe20000000f00 */
[----:B0-----:R-:W-:-:S07]  /*1570*/  IMAD.U32 R11, RZ, RZ, UR4 ;  /* 0x00000004ff0b7e24 */ /* 0x001fce000f8e00ff */
[----:B------:R-:W-:Y:S05]  /*1580*/  CALL.REL.NOINC `($_Z19execSolutionsKernelP13ConstellationPjii$_Z8SQd1BlkBiiiiiiiiiPli) ;  /* 0x0000008c00447944 */ /* 0x000fea0003c00000 */
[----:B------:R-:W-:Y:S05]  /*1590*/  BRA `(.L_x_7) ;  /* 0x0000000000e07947 */ /* 0x000fea0003800000 */
.L_x_29:
[----:B------:R-:W-:-:S13]  /*15a0*/  ISETP.NE.AND P0, PT, R16, R9, PT ;  /* 0x000000091000720c */ /* 0x000fda0003f05270 */
[----:B------:R-:W-:Y:S05]  /*15b0*/  @!P0 BRA `(.L_x_31) ;  /* 0x0000000000188947 */ /* 0x000fea0003800000 */
[----:B------:R-:W-:Y:S01]  /*15c0*/  IMAD.MOV.U32 R12, RZ, RZ, R14 ;  /* 0x000000ffff0c7224 */ /* 0x000fe200078e000e */
[----:B------:R-:W-:Y:S01]  /*15d0*/  MOV R20, 0x1610 ;  /* 0x0000161000147802 */ /* 0x000fe20000000f00 */
[----:B------:R-:W-:Y:S02]  /*15e0*/  VIADD R10, R16, 0xffffffff ;  /* 0xffffffff100a7836 */ /* 0x000fe40000000000 */
[----:B------:R-:W-:-:S07]  /*15f0*/  IMAD.MOV.U32 R21, RZ, RZ, 0x0 ;  /* 0x00000000ff157424 */ /* 0x000fce00078e00ff */
[----:B------:R-:W-:Y:S05]  /*1600*/  CALL.REL.NOINC `($_Z19execSolutionsKernelP13ConstellationPjii$_Z7SQd1BlBiiiiiiiiiPli) ;  /* 0x0000006000587944 */ /* 0x000fea0003c00000 */
[----:B------:R-:W-:Y:S05]  /*1610*/  BRA `(.L_x_7) ;  /* 0x0000000000c07947 */ /* 0x000fea0003800000 */
.L_x_31:
[----:B------:R-:W-:Y:S01]  /*1620*/  VIADD R9, R0, 0xfffffffc ;  /* 0xfffffffc00097836 */ /* 0x000fe20000000000 */
[----:B------:R-:W-:Y:S01]  /*1630*/  MOV R10, R14 ;  /* 0x0000000e000a7202 */ /* 0x000fe20000000f00 */
[----:B------:R-:W-:Y:S01]  /*1640*/  IMAD.MOV.U32 R11, RZ, RZ, R13 ;  /* 0x000000ffff0b7224 */ /* 0x000fe200078e000d */
[----:B------:R-:W-:Y:S01]  /*1650*/  MOV R20, 0x1680 ;  /* 0x0000168000147802 */ /* 0x000fe20000000f00 */
[----:B------:R-:W-:-:S07]  /*1660*/  IMAD.MOV.U32 R21, RZ, RZ, 0x0 ;  /* 0x00000000ff157424 */ /* 0x000fce00078e00ff */
[----:B------:R-:W-:Y:S05]  /*1670*/  CALL.REL.NOINC `($_Z19execSolutionsKernelP13ConstellationPjii$_Z5SQd1BiiiiiiiiiPli) ;  /* 0x0000003c00d47944 */ /* 0x000fea0003c00000 */
[----:B------:R-:W-:Y:S05]  /*1680*/  BRA `(.L_x_7) ;  /* 0x0000000000a47947 */ /* 0x000fea0003800000 */
.L_x_28:
        /* <DEDUP_REMOVED lines=9> */
[----:B------:R-:W-:Y:S05]  /*1720*/  CALL.REL.NOINC `($_Z19execSolutionsKernelP13ConstellationPjii$_Z7SQd1BkBiiiiiiiiiPli) ;  /* 0x0000005800447944 */ /* 0x000fea0003c00000 */
[----:B------:R-:W-:Y:S05]  /*1730*/  BRA `(.L_x_7) ;  /* 0x0000000000787947 */ /* 0x000fea0003800000 */
.L_x_32:
[----:B------:R-:W-:Y:S01]  /*1740*/  IMAD.MOV.U32 R10, RZ, RZ, R14 ;  /* 0x000000ffff0a7224 */ /* 0x000fe200078e000e */
[----:B------:R-:W-:Y:S01]  /*1750*/  MOV R20, 0x1790 ;  /* 0x0000179000147802 */ /* 0x000fe20000000f00 */
[----:B------:R-:W-:Y:S02]  /*1760*/  IMAD.MOV.U32 R11, RZ, RZ, R13 ;  /* 0x000000ffff0b7224 */ /* 0x000fe400078e000d */
[----:B------:R-:W-:-:S07]  /*1770*/  IMAD.MOV.U32 R21, RZ, RZ, 0x0 ;  /* 0x00000000ff157424 */ /* 0x000fce00078e00ff */
[----:B------:R-:W-:Y:S05]  /*1780*/  CALL.REL.NOINC `($_Z19execSolutionsKernelP13ConstellationPjii$_Z5SQd1BiiiiiiiiiPli) ;  /* 0x0000003c00907944 */ /* 0x000fea0003c00000 */
[----:B------:R-:W-:Y:S05]  /*1790*/  BRA `(.L_x_7) ;  /* 0x0000000000607947 */ /* 0x000fea0003800000 */
.L_x_27:
[----:B------:R-:W-:Y:S01]  /*17a0*/  IMAD.MOV.U32 R10, RZ, RZ, R14 ;  /* 0x000000ffff0a7224 */ /* 0x000fe200078e000e */
[----:B------:R-:W-:Y:S01]  /*17b0*/  MOV R20, 0x1800 ;  /* 0x0000180000147802 */ /* 0x000fe20000000f00 */
[----:B------:R-:W-:Y:S01]  /*17c0*/  IMAD.MOV.U32 R11, RZ, RZ, R13 ;  /* 0x000000ffff0b7224 */ /* 0x000fe200078e000d */
[----:B------:R-:W-:Y:S01]  /*17d0*/  MOV R21, 0x0 ;  /* 0x0000000000157802 */ /* 0x000fe20000000f00 */
[----:B------:R-:W-:-:S07]  /*17e0*/  IMAD.MOV.U32 R9, RZ, RZ, R22 ;  /* 0x000000ffff097224 */ /* 0x000fce00078e0016 */
[----:B------:R-:W-:Y:S05]  /*17f0*/  CALL.REL.NOINC `($_Z19execSolutionsKernelP13ConstellationPjii$_Z5SQd1BiiiiiiiiiPli) ;  /* 0x0000003c00747944 */ /* 0x000fea0003c00000 */
[----:B------:R-:W-:Y:S05]  /*1800*/  BRA `(.L_x_7) ;  /* 0x0000000000447947 */ /* 0x000fea0003800000 */
.L_x_22:
[----:B------:R-:W-:-:S13]  /*1810*/  ISETP.GT.AND P0, PT, R7, R19, PT ;  /* 0x000000130700720c */ /* 0x000fda0003f04270 */
[----:B------:R-:W-:Y:S05]  /*1820*/  @!P0 BRA `(.L_x_33) ;  /* 0x00000000001c8947 */ /* 0x000fea0003800000 */
[----:B------:R-:W-:Y:S01]  /*1830*/  IMAD.MOV.U32 R9, RZ, RZ, R10 ;  /* 0x000000ffff097224 */ /* 0x000fe200078e000a */
[----:B------:R-:W-:Y:S01]  /*1840*/  MOV R20, 0x1890 ;  /* 0x0000189000147802 */ /* 0x000fe20000000f00 */
[----:B------:R-:W-:Y:S02]  /*1850*/  IMAD.MOV.U32 R10, RZ, RZ, R14 ;  /* 0x000000ffff0a7224 */ /* 0x000fe400078e000e */
[----:B------:R-:W-:Y:S02]  /*1860*/  IMAD.MOV.U32 R11, RZ, RZ, R13 ;  /* 0x000000ffff0b7224 */ /* 0x000fe400078e000d */
[----:B------:R-:W-:-:S07]  /*1870*/  IMAD.MOV.U32 R21, RZ, RZ, 0x0 ;  /* 0x00000000ff157424 */ /* 0x000fce00078e00ff */
[----:B------:R-:W-:Y:S05]  /*1880*/  CALL.REL.NOINC `($_Z19execSolutionsKernelP13ConstellationPjii$_Z5SQd0BiiiiiiiiiPli) ;  /* 0x0000003400b87944 */ /* 0x000fea0003c00000 */
[----:B------:R-:W-:Y:S05]  /*1890*/  BRA `(.L_x_7) ;  /* 0x0000000000207947 */ /* 0x000fea0003800000 */
.L_x_33:
[----:B------:R-:W0:Y:S01]  /*18a0*/  LDCU UR4, c[0x0][0x390] ;  /* 0x00007200ff0477ac */ /* 0x000e220008000800 */
[----:B------:R-:W-:Y:S01]  /*18b0*/  IMAD.MOV.U32 R9, RZ, RZ, R10 ;  /* 0x000000ffff097224 */ /* 0x000fe200078e000a */
[----:B------:R-:W-:Y:S01]  /*18c0*/  IADD3 R10, PT, PT, R19, -0x1, RZ ;  /* 0xffffffff130a7810 */ /* 0x000fe20007ffe0ff */
[----:B------:R-:W-:Y:S01]  /*18d0*/  IMAD.MOV.U32 R12, RZ, RZ, R14 ;  /* 0x000000ffff0c7224 */ /* 0x000fe200078e000e */
[----:B------:R-:W-:Y:S01]  /*18e0*/  MOV R20, 0x1920 ;  /* 0x0000192000147802 */ /* 0x000fe20000000f00 */
[----:B------:R-:W-:Y:S02]  /*18f0*/  IMAD.MOV.U32 R21, RZ, RZ, 0x0 ;  /* 0x00000000ff157424 */ /* 0x000fe400078e00ff */
[----:B0-----:R-:W-:-:S07]  /*1900*/  IMAD.U32 R11, RZ, RZ, UR4 ;  /* 0x00000004ff0b7e24 */ /* 0x001fce000f8e00ff */
[----:B------:R-:W-:Y:S05]  /*1910*/  CALL.REL.NOINC `($_Z19execSolutionsKernelP13ConstellationPjii$_Z7SQd0BkBiiiiiiiiiPli) ;  /* 0x0000004c00fc7944 */ /* 0x000fea0003c00000 */
.L_x_7:
[----:B------:R-:W-:Y:S05]  /*1920*/  BSYNC.RECONVERGENT B6 ;  /* 0x0000000000067941 */ /* 0x000fea0003800200 */
.L_x_0:
[----:B------:R-:W2:Y:S01]  /*1930*/  LDL R4, [R1] ;  /* 0x0000000001047983 */ /* 0x000ea20000100800 */
[----:B------:R-:W0:Y:S01]  /*1940*/  LDCU UR4, c[0x0][0x390] ;  /* 0x00007200ff0477ac */ /* 0x000e220008000800 */
[----:B------:R-:W-:Y:S01]  /*1950*/  LOP3.LUT R16, RZ, R16, RZ, 0x33, !PT ;  /* 0x00000010ff107212 */ /* 0x000fe200078e33ff */
[----:B------:R-:W1:Y:S01]  /*1960*/  S2UR UR5, SR_CgaCtaId ;  /* 0x00000000000579c3 */ /* 0x000e620000008800 */
[----:B------:R-:W-:Y:S01]  /*1970*/  LOP3.LUT R22, RZ, R22, RZ, 0x33, !PT ;  /* 0x00000016ff167212 */ /* 0x000fe200078e33ff */
[----:B------:R-:W-:Y:S05]  /*1980*/  WARPSYNC.ALL ;  /* 0x0000000000007948 */ /* 0x000fea0003800000 */
[----:B------:R-:W-:-:S02]  /*1990*/  SHF.R.U32.HI R0, RZ, 0xf, R23 ;  /* 0x0000000fff007819 */ /* 0x000fc40000011617 */
[----:B------:R-:W-:Y:S02]  /*19a0*/  LOP3.LUT P1, RZ, R17, 0x3e0, RZ, 0xc0, !PT ;  /* 0x000003e011ff7812 */ /* 0x000fe4000782c0ff */
[----:B------:R-:W-:Y:S01]  /*19b0*/  LOP3.LUT R0, R0, 0x1f, RZ, 0xc0, !PT ;  /* 0x0000001f00007812 */ /* 0x000fe200078ec0ff */
[----:B0-----:R-:W-:Y:S02]  /*19c0*/  VIADD R16, R16, UR4 ;  /* 0x0000000410107c36 */ /* 0x001fe40008000000 */
[----:B------:R-:W-:-:S03]  /*19d0*/  VIADD R3, R22, UR4 ;  /* 0x0000000416037c36 */ /* 0x000fc60008000000 */
[----:B------:R-:W-:-:S04]  /*19e0*/  ISETP.NE.AND P0, PT, R19, R16, PT ;  /* 0x000000101300720c */ /* 0x000fc80003f05270 */
[----:B------:R-:W-:-:S13]  /*19f0*/  ISETP.NE.OR P0, PT, R0, R3, P0 ;  /* 0x000000030000720c */ /* 0x000fda0000705670 */
[----:B------:R-:W-:Y:S02]  /*1a00*/  @!P0 LOP3.LUT R3, RZ, R19, RZ, 0x33, !PT ;  /* 0x00000013ff038212 */ /* 0x000fe400078e33ff */
[----:B------:R-:W-:Y:S02]  /*1a10*/  @!P0 LOP3.LUT R18, R18, 0x3e0, RZ, 0xc0, !PT ;  /* 0x000003e012128812 */ /* 0x000fe400078ec0ff */
[----:B------:R-:W-:Y:S01]  /*1a20*/  @!P0 LOP3.LUT R23, R23, 0xfffff, RZ, 0xc0, !PT ;  /* 0x000fffff17178812 */ /* 0x000fe200078ec0ff */
[----:B------:R-:W-:Y:S01]  /*1a30*/  @!P0 VIADD R6, R3, UR4 ;  /* 0x0000000403068c36 */ /* 0x000fe20008000000 */
[----:B------:R-:W-:Y:S02]  /*1a40*/  UMOV UR4, 0x400 ;  /* 0x0000040000047882 */ /* 0x000fe40000000000 */
[----:B-1----:R-:W-:Y:S01]  /*1a50*/  ULEA UR4, UR5, UR4, 0x18 ;  /* 0x0000000405047291 */ /* 0x002fe2000f8ec0ff */
[----:B------:R-:W-:-:S05]  /*1a60*/  @!P0 IMAD R3, R6, 0x20, R19 ;  /* 0x0000002006038824 */ /* 0x000fca00078e0213 */
[----:B------:R-:W-:Y:S02]  /*1a70*/  @!P0 LEA R3, R3, R18, 0xa ;  /* 0x0000001203038211 */ /* 0x000fe400078e50ff */
[----:B------:R-:W-:-:S03]  /*1a80*/  LEA R9, R17, UR4, 0x2 ;  /* 0x0000000411097c11 */ /* 0x000fc6000f8e10ff */
[----:B------:R-:W-:Y:S02]  /*1a90*/  @!P0 IMAD.IADD R0, R0, 0x1, R3 ;  /* 0x0000000100008824 */ /* 0x000fe400078e0203 */
[----:B------:R-:W-:-:S03]  /*1aa0*/  IMAD.MOV.U32 R3, RZ, RZ, 0x8 ;  /* 0x00000008ff037424 */ /* 0x000fc600078e00ff */
[----:B------:R-:W-:Y:S01]  /*1ab0*/  @!P0 ISETP.NE.AND P2, PT, R23, R0, PT ;  /* 0x000000001700820c */ /* 0x000fe20003f45270 */
[----:B------:R-:W-:-:S05]  /*1ac0*/  @!P0 IMAD.MOV.U32 R0, RZ, RZ, 0x2 ;  /* 0x00000002ff008424 */ /* 0x000fca00078e00ff */
[----:B------:R-:W-:Y:S02]  /*1ad0*/  @!P0 SEL R3, R0, 0x4, !P2 ;  /* 0x0000000400038807 */ /* 0x000fe40005000000 */
[----:B------:R-:W-:-:S03]  /*1ae0*/  ISETP.GT.U32.AND P0, PT, R17, 0x1f, PT ;  /* 0x0000001f1100780c */ /* 0x000fc60003f04070 */
[----:B--2---:R-:W-:-:S05]  /*1af0*/  IMAD R5, R3, R4, RZ ;  /* 0x0000000403057224 */ /* 0x004fca00078e02ff */
[----:B------:R-:W-:Y:S01]  /*1b00*/  STS [R9], R5 ;  /* 0x0000000509007388 */ /* 0x000fe20000000800 */
[----:B------:R-:W-:Y:S06]  /*1b10*/  BAR.SYNC.DEFER_BLOCKING 0x0 ;  /* 0x0000000000007b1d */ /* 0x000fec0000010000 */
[----:B------:R-:W-:Y:S04]  /*1b20*/  @!P1 LDS R0, [R9+0x100] ;  /* 0x0001000009009984 */ /* 0x000fe80000000800 */
[----:B------:R-:W0:Y:S02]  /*1b30*/  @!P1 LDS R3, [R9] ;  /* 0x0000000009039984 */ /* 0x000e240000000800 */
[----:B0-----:R-:W-:-:S05]  /*1b40*/  @!P1 IMAD.IADD R0, R0, 0x1, R3 ;  /* 0x0000000100009824 */ /* 0x001fca00078e0203 */
[----:B------:R-:W-:Y:S01]  /*1b50*/  @!P1 STS [R9], R0 ;  /* 0x0000000009009388 */ /* 0x000fe20000000800 */
[----:B------:R-:W-:-:S03]  /*1b60*/  NOP ;  /* 0x0000000000007918 */ /* 0x000fc60000000000 */
[----:B------:R-:W-:Y:S01]  /*1b70*/  @!P0 LDS R3, [R9+0x80] ;  /* 0x0000800009038984 */ /* 0x000fe20000000800 */
[----:B------:R-:W-:-:S03]  /*1b80*/  ISETP.GT.U32.AND P1, PT, R17, 0xf, PT ;  /* 0x0000000f1100780c */ /* 0x000fc60003f24070 */
        /* <DEDUP_REMOVED lines=13> */
[----:B0-----:R-:W-:-:S05]  /*1c60*/  @!P0 IADD3 R0, PT, PT, R0, R5, RZ ;  /* 0x0000000500008210 */ /* 0x001fca0007ffe0ff */
        /* <DEDUP_REMOVED lines=9> */
[----:B------:R-:W-:-:S03]  /*1d00*/  ISETP.NE.AND P1, PT, R17, RZ, PT ;  /* 0x000000ff1100720c */ /* 0x000fc60003f25270 */
[----:B------:R-:W0:Y:S02]  /*1d10*/  @!P0 LDS R5, [R9] ;  /* 0x0000000009058984 */ /* 0x000e240000000800 */
[----:B0-----:R-:W-:-:S05]  /*1d20*/  @!P0 IMAD.IADD R4, R4, 0x1, R5 ;  /* 0x0000000104048824 */ /* 0x001fca00078e0205 */
[----:B------:R-:W-:Y:S01]  /*1d30*/  @!P0 STS [R9], R4 ;  /* 0x0000000409008388 */ /* 0x000fe20000000800 */
[----:B------:R-:W-:-:S03]  /*1d40*/  NOP ;  /* 0x0000000000007918 */ /* 0x000fc60000000000 */
[----:B------:R-:W0:Y:S02]  /*1d50*/  @!P1 LDS.64 R6, [UR4] ;  /* 0x00000004ff069984 */ /* 0x000e240008000a00 */
[----:B0-----:R-:W-:-:S05]  /*1d60*/  @!P1 IMAD.IADD R0, R7, 0x1, R6 ;  /* 0x0000000107009824 */ /* 0x001fca00078e0206 */
[----:B------:R0:W-:Y:S01]  /*1d70*/  @!P1 STS [UR4], R0 ;  /* 0x00000000ff009988 */ /* 0x0001e20008000804 */
[----:B------:R-:W-:Y:S01]  /*1d80*/  NOP ;  /* 0x0000000000007918 */ /* 0x000fe20000000000 */
[----:B------:R-:W-:Y:S05]  /*1d90*/  @P1 EXIT ;  /* 0x000000000000194d */ /* 0x000fea0003800000 */
[----:B------:R-:W1:Y:S01]  /*1da0*/  LDS R7, [UR4] ;  /* 0x00000004ff077984 */ /* 0x000e620008000800 */
[----:B------:R-:W2:Y:S02]  /*1db0*/  LDC.64 R4, c[0x0][0x388] ;  /* 0x0000e200ff047b82 */ /* 0x000ea40000000a00 */
[----:B--2---:R-:W-:-:S05]  /*1dc0*/  IMAD.WIDE.U32 R2, R2, 0x4, R4 ;  /* 0x0000000402027825 */ /* 0x004fca00078e0004 */
[----:B-1----:R-:W-:Y:S01]  /*1dd0*/  STG.E desc[UR36][R2.64], R7 ;  /* 0x0000000702007986 */ /* 0x002fe2000c101924 */
[----:B------:R-:W-:Y:S05]  /*1de0*/  EXIT ;  /* 0x000000000000794d */ /* 0x000fea0003800000 */
        .type           $_Z19execSolutionsKernelP13ConstellationPjii$_Z10SQBkBlBjrBiiiiiiiiiPli,@function
        .size           $_Z19execSolutionsKernelP13ConstellationPjii$_Z10SQBkBlBjrBiiiiiiiiiPli,($_Z19execSolutionsKernelP13ConstellationPjii$_Z10SQBlBkBjrBiiiiiiiiiPli - $_Z19execSolutionsKernelP13ConstellationPjii$_Z10SQBkBlBjrBiiiiiiiiiPli)
$_Z19execSolutionsKernelP13ConstellationPjii$_Z10SQBkBlBjrBiiiiiiiiiPli:
[----:B------:R-:W-:-:S05]  /*1df0*/  VIADD R1, R1, 0xffffffb8 ;  /* 0xffffffb801017836 */ /* 0x000fca0000000000 */
[----:B------:R-:W-:Y:S04]  /*1e00*/  STL [R1+0x34], R28 ;  /* 0x0000341c01007387 */ /* 0x000fe80000100800 */
[----:B------:R-:W-:Y:S04]  /*1e10*/  STL [R1+0x18], R21 ;  /* 0x0000181501007387 */ /* 0x000fe80000100800 */
[----:B------:R-:W-:Y:S04]  /*1e20*/  STL [R1+0x14], R20 ;  /* 0x0000141401007387 */ /* 0x000fe80000100800 */
[----:B------:R-:W-:Y:S04]  /*1e30*/  STL [R1], R2 ;  /* 0x0000000201007387 */ /* 0x000fe80000100800 */
[----:B------:R0:W-:Y:S04]  /*1e40*/  STL [R1+0x40], R31 ;  /* 0x0000401f01007387 */ /* 0x0001e80000100800 */
[----:B------:R1:W-:Y:S04]  /*1e50*/  STL [R1+0x3c], R30 ;  /* 0x00003c1e01007387 */ /* 0x0003e80000100800 */
[----:B------:R2:W-:Y:S01]  /*1e60*/  STL [R1+0x38], R29 ;  /* 0x0000381d01007387 */ /* 0x0005e20000100800 */
[----:B0-----:R-:W0:Y:S05]  /*1e70*/  BMOV.32.CLEAR R31, B8 ;  /* 0x00000000081f7355 */ /* 0x001e2a0000100000 */
[----:B-1----:R-:W1:Y:S05]  /*1e80*/  BMOV.32.CLEAR R30, B7 ;  /* 0x00000000071e7355 */ /* 0x002e6a0000100000 */
[----:B--2---:R-:W2:Y:S05]  /*1e90*/  BMOV.32.CLEAR R29, B6 ;  /* 0x00000000061d7355 */ /* 0x004eaa0000100000 */
[----:B------:R-:W-:Y:S01]  /*1ea0*/  BSSY.RECONVERGENT B8, `(.L_x_34) ;  /* 0x000005b000087945 */ /* 0x000fe20003800200 */
[----:B------:R3:W-:Y:S04]  /*1eb0*/  STL [R1+0x30], R27 ;  /* 0x0000301b01007387 */ /* 0x0007e80000100800 */
[----:B------:R4:W-:Y:S04]  /*1ec0*/  STL [R1+0x2c], R26 ;  /* 0x00002c1a01007387 */ /* 0x0009e80000100800 */
[----:B------:R5:W-:Y:S01]  /*1ed0*/  STL [R1+0x28], R25 ;  /* 0x0000281901007387 */ /* 0x000be20000100800 */
[----:B---3--:R-:W-:-:S03]  /*1ee0*/  MOV R27, R4 ;  /* 0x00000004001b7202 */ /* 0x008fc60000000f00 */
[----:B------:R3:W-:Y:S01]  /*1ef0*/  STL [R1+0x24], R24 ;  /* 0x0000241801007387 */ /* 0x0007e20000100800 */
[----:B----4-:R-:W-:-:S03]  /*1f00*/  IMAD.MOV.U32 R26, RZ, RZ, R5 ;  /* 0x000000ffff1a7224 */ /* 0x010fc600078e0005 */
[----:B------:R4:W-:Y:S01]  /*1f10*/  STL [R1+0x20], R23 ;  /* 0x0000201701007387 */ /* 0x0009e20000100800 */
[----:B-----5:R-:W-:-:S03]  /*1f20*/  IMAD.MOV.U32 R25, RZ, RZ, R6 ;  /* 0x000000ffff197224 */ /* 0x020fc600078e0006 */
[----:B------:R5:W-:Y:S01]  /*1f30*/  STL [R1+0x1c], R22 ;  /* 0x00001c1601007387 */ /* 0x000be20000100800 */
[----:B---3--:R-:W-:-:S03]  /*1f40*/  IMAD.MOV.U32 R24, RZ, RZ, R9 ;  /* 0x000000ffff187224 */ /* 0x008fc600078e0009 */
[----:B------:R3:W-:Y:S01]  /*1f50*/  STL [R1+0x10], R19 ;  /* 0x0000101301007387 */ /* 0x0007e20000100800 */
[----:B----4-:R-:W-:-:S03]  /*1f60*/  IMAD.MOV.U32 R23, RZ, RZ, R10 ;  /* 0x000000ffff177224 */ /* 0x010fc600078e000a */
[----:B------:R4:W-:Y:S01]  /*1f70*/  STL [R1+0xc], R18 ;  /* 0x00000c1201007387 */ /* 0x0009e20000100800 */
[----:B-----5:R-:W-:-:S03]  /*1f80*/  IMAD.MOV.U32 R22, RZ, RZ, R11 ;  /* 0x000000ffff167224 */ /* 0x020fc600078e000b */
[----:B------:R5:W-:Y:S01]  /*1f90*/  STL [R1+0x8], R17 ;  /* 0x0000081101007387 */ /* 0x000be20000100800 */
[----:B---3--:R-:W-:-:S03]  /*1fa0*/  IMAD.MOV.U32 R19, RZ, RZ, R12 ;  /* 0x000000ffff137224 */ /* 0x008fc600078e000c */
[----:B------:R3:W-:Y:S01]  /*1fb0*/  STL [R1+0x4], R16 ;  /* 0x0000041001007387 */ /* 0x0007e20000100800 */
[----:B----4-:R-:W-:Y:S01]  /*1fc0*/  MOV R18, R14 ;  /* 0x0000000e00127202 */ /* 0x010fe20000000f00 */
[----:B-----5:R-:W-:Y:S02]  /*1fd0*/  IMAD.MOV.U32 R17, RZ, RZ, R15 ;  /* 0x000000ffff117224 */ /* 0x020fe400078e000f */
[----:B---3--:R-:W-:Y:S01]  /*1fe0*/  IMAD.MOV.U32 R16, RZ, RZ, R13 ;  /* 0x000000ffff107224 */ /* 0x008fe200078e000d */
[----:B------:R-:W-:Y:S01]  /*1ff0*/  ISETP.NE.AND P0, PT, R7, R22, PT ;  /* 0x000000160700720c */ /* 0x000fe20003f05270 */
[----:B------:R-:W-:-:S12]  /*2000*/  IMAD.MOV.U32 R28, RZ, RZ, R8 ;  /* 0x000000ffff1c7224 */ /* 0x000fd800078e0008 */
[----:B012---:R-:W-:Y:S05]  /*2010*/  @!P0 BRA `(.L_x_35) ;  /* 0x0000000000888947 */ /* 0x007fea0003800000 */
[----:B------:R-:W-:-:S13]  /*2020*/  ISETP.NE.AND P0, PT, R28, RZ, PT ;  /* 0x000000ff1c00720c */ /* 0x000fda0003f05270 */
[----:B------:R-:W-:Y:S05]  /*2030*/  @!P0 BRA `(.L_x_36) ;  /* 0x0000000400048947 */ /* 0x000fea0003800000 */
[----:B------:R-:W-:Y:S01]  /*2040*/  BSSY.RECONVERGENT B7, `(.L_x_37) ;  /* 0x000001e000077945 */ /* 0x000fe20003800200 */
[----:B------:R-:W-:-:S07]  /*2050*/  VIADD R2, R7, 0x1 ;  /* 0x0000000107027836 */ /* 0x000fce0000000000 */
.L_x_40:
[----:B------:R-:W-:Y:S01]  /*2060*/  IMAD.MOV R3, RZ, RZ, -R28 ;  /* 0x000000ffff037224 */ /* 0x000fe200078e0a1c */
[----:B------:R-:W-:Y:S04]  /*2070*/  BSSY.RECONVERGENT B6, `(.L_x_38) ;  /* 0x0000018000067945 */ /* 0x000fe80003800200 */
[----:B------:R-:W-:-:S04]  /*2080*/  LOP3.LUT R0, R28, R3, RZ, 0xc0, !PT ;  /* 0x000000031c007212 */ /* 0x000fc800078ec0ff */
[----:B------:R-:W-:Y:S01]  /*2090*/  LOP3.LUT R4, R0, R27, RZ, 0xfc, !PT ;  /* 0x0000001b00047212 */ /* 0x000fe200078efcff */
[----:B------:R-:W-:Y:S01]  /*20a0*/  IMAD.IADD R28, R28, 0x1, -R0 ;  /* 0x000000011c1c7824 */ /* 0x000fe200078e0a00 */
[C---:B------:R-:W-:Y:S02]  /*20b0*/  LOP3.LUT R5, R0.reuse, R26, RZ, 0xfc, !PT ;  /* 0x0000001a00057212 */ /* 0x040fe400078efcff */
[----:B------:R-:W-:Y:S01]  /*20c0*/  LOP3.LUT R6, R0, R25, RZ, 0xfc, !PT ;  /* 0x0000001900067212 */ /* 0x000fe200078efcff */
[----:B------:R-:W-:Y:S01]  /*20d0*/  IMAD.SHL.U32 R4, R4, 0x2, RZ ;  /* 0x0000000204047824 */ /* 0x000fe200078e00ff */
[----:B------:R-:W-:-:S04]  /*20e0*/  SHF.R.U32.HI R3, RZ, 0x1, R5 ;  /* 0x00000001ff037819 */ /* 0x000fc80000011605 */
[----:B------:R-:W-:-:S04]  /*20f0*/  LOP3.LUT R8, R4, R3, R6, 0xfe, !PT ;  /* 0x0000000304087212 */ /* 0x000fc800078efe06 */
[----:B------:R-:W-:-:S13]  /*2100*/  ISETP.NE.AND P0, PT, R8, -0x1, PT ;  /* 0xffffffff0800780c */ /* 0x000fda0003f05270 */
[----:B------:R-:W-:Y:S05]  /*2110*/  @!P0 BRA `(.L_x_39) ;  /* 0x0000000000348947 */ /* 0x000fea0003800000 */
[----:B------:R-:W-:Y:S01]  /*2120*/  HFMA2 R21, -RZ, RZ, 0, 0 ;  /* 0x00000000ff157431 */ /* 0x000fe200000001ff */
[----:B------:R-:W-:Y:S01]  /*2130*/  LOP3.LUT R8, RZ, R8, RZ, 0x33, !PT ;  /* 0x00000008ff087212 */ /* 0x000fe200078e33ff */
[----:B------:R-:W-:Y:S01]  /*2140*/  IMAD.MOV.U32 R7, RZ, RZ, R2 ;  /* 0x000000ffff077224 */ /* 0x000fe200078e0002 */
[----:B------:R-:W-:Y:S01]  /*2150*/  SHF.R.S32.HI R5, RZ, 0x1, R5 ;  /* 0x00000001ff057819 */ /* 0x000fe20000011405 */
[----:B------:R-:W-:Y:S01]  /*2160*/  IMAD.MOV.U32 R10, RZ, RZ, R23 ;  /* 0x000000ffff0a7224 */ /* 0x000fe200078e0017 */
[----:B------:R-:W-:Y:S01]  /*2170*/  MOV R9, R24 ;  /* 0x0000001800097202 */ /* 0x000fe20000000f00 */
[----:B------:R-:W-:Y:S01]  /*2180*/  IMAD.MOV.U32 R11, RZ, RZ, R22 ;  /* 0x000000ffff0b7224 */ /* 0x000fe200078e0016 */
[----:B------:R-:W-:Y:S01]  /*2190*/  MOV R20, 0x21f0 ;  /* 0x000021f000147802 */ /* 0x000fe20000000f00 */
[----:B------:R-:W-:Y:S02]  /*21a0*/  IMAD.MOV.U32 R12, RZ, RZ, R19 ;  /* 0x000000ffff0c7224 */ /* 0x000fe400078e0013 */
[----:B------:R-:W-:-:S02]  /*21b0*/  IMAD.MOV.U32 R14, RZ, RZ, R18 ;  /* 0x000000ffff0e7224 */ /* 0x000fc400078e0012 */
[----:B------:R-:W-:Y:S02]  /*21c0*/  IMAD.MOV.U32 R15, RZ, RZ, R17 ;  /* 0x000000ffff0f7224 */ /* 0x000fe400078e0011 */
[----:B------:R-:W-:-:S07]  /*21d0*/  IMAD.MOV.U32 R13, RZ, RZ, R16 ;  /* 0x000000ffff0d7224 */ /* 0x000fce00078e0010 */
[----:B------:R-:W-:Y:S05]  /*21e0*/  CALL.REL.NOINC `($_Z19execSolutionsKernelP13ConstellationPjii$_Z10SQBkBlBjrBiiiiiiiiiPli) ;  /* 0xfffffffc00007944 */ /* 0x000fea0003c3ffff */
.L_x_39:
[----:B------:R-:W-:Y:S05]  /*21f0*/  BSYNC.RECONVERGENT B6 ;  /* 0x0000000000067941 */ /* 0x000fea0003800200 */
.L_x_38:
[----:B------:R-:W-:-:S13]  /*2200*/  ISETP.NE.AND P0, PT, R28, RZ, PT ;  /* 0x000000ff1c00720c */ /* 0x000fda0003f05270 */
[----:B------:R-:W-:Y:S05]  /*2210*/  @P0 BRA `(.L_x_40) ;  /* 0xfffffffc00900947 */ /* 0x000fea000383ffff */
[----:B------:R-:W-:Y:S05]  /*2220*/  BSYNC.RECONVERGENT B7 ;  /* 0x0000000000077941 */ /* 0x000fea0003800200 */
.L_x_37:
[----:B------:R-:W-:Y:S05]  /*2230*/  BRA `(.L_x_36) ;  /* 0x0000000000847947 */ /* 0x000fea0003800000 */
.L_x_35:
[----:B------:R-:W-:-:S13]  /*2240*/  ISETP.NE.AND P0, PT, R28, RZ, PT ;  /* 0x000000ff1c00720c */ /* 0x000fda0003f05270 */
[----:B------:R-:W-:Y:S05]  /*2250*/  @!P0 BRA `(.L_x_36) ;  /* 0x00000000007c8947 */ /* 0x000fea0003800000 */
[----:B------:R-:W-:Y:S02]  /*2260*/  VIADD R16, R16, 0xfffffffd ;  /* 0xfffffffd10107836 */ /* 0x000fe40000000000 */
[----:B------:R-:W-:Y:S02]  /*2270*/  IMAD.MOV.U32 R3, RZ, RZ, 0x1 ;  /* 0x00000001ff037424 */ /* 0x000fe400078e00ff */
[----:B------:R-:W-:-:S03]  /*2280*/  VIADD R2, R7, 0x2 ;  /* 0x0000000207027836 */ /* 0x000fc60000000000 */
[----:B------:R-:W-:-:S07]  /*2290*/  SHF.L.U32 R16, R3, R16, RZ ;  /* 0x0000001003107219 */ /* 0x000fce00000006ff */
.L_x_43:
[----:B------:R-:W-:Y:S01]  /*22a0*/  IMAD.MOV R3, RZ, RZ, -R28 ;  /* 0x000000ffff037224 */ /* 0x000fe200078e0a1c */
[----:B------:R-:W-:Y:S04]  /*22b0*/  BSSY.RECONVERGENT B6, `(.L_x_41) ;  /* 0x0000017000067945 */ /* 0x000fe80003800200 */
[----:B------:R-:W-:-:S04]  /*22c0*/  LOP3.LUT R0, R28, R3, RZ, 0xc0, !PT ;  /* 0x000000031c007212 */ /* 0x000fc800078ec0ff */
[----:B------:R-:W-:Y:S01]  /*22d0*/  LOP3.LUT R5, R0, R26, RZ, 0xfc, !PT ;  /* 0x0000001a00057212 */ /* 0x000fe200078efcff */
[----:B------:R-:W-:Y:S01]  /*22e0*/  IMAD.IADD R28, R28, 0x1, -R0 ;  /* 0x000000011c1c7824 */ /* 0x000fe200078e0a00 */
[C---:B------:R-:W-:Y:S02]  /*22f0*/  LOP3.LUT R4, R0.reuse, R27, RZ, 0xfc, !PT ;  /* 0x0000001b00047212 */ /* 0x040fe400078efcff */
[----:B------:R-:W-:Y:S02]  /*2300*/  LOP3.LUT R6, R0, R25, RZ, 0xfc, !PT ;  /* 0x0000001900067212 */ /* 0x000fe400078efcff */
[----:B------:R-:W-:Y:S01]  /*2310*/  SHF.R.S32.HI R5, RZ, 0x2, R5 ;  /* 0x00000002ff057819 */ /* 0x000fe20000011405 */
[----:B------:R-:W-:-:S03]  /*2320*/  IMAD.SHL.U32 R4, R4, 0x4, RZ ;  /* 0x0000000404047824 */ /* 0x000fc600078e00ff */
[----:B------:R-:W-:-:S04]  /*2330*/  LOP3.LUT R3, R5, R6, R16, 0xfe, !PT ;  /* 0x0000000605037212 */ /* 0x000fc800078efe10 */
[----:B------:R-:W-:-:S04]  /*2340*/  LOP3.LUT R8, R3, R4, RZ, 0xfc, !PT ;  /* 0x0000000403087212 */ /* 0x000fc800078efcff */
[----:B------:R-:W-:-:S13]  /*2350*/  ISETP.NE.AND P0, PT, R8, -0x1, PT ;  /* 0xffffffff0800780c */ /* 0x000fda0003f05270 */
[----:B------:R-:W-:Y:S05]  /*2360*/  @!P0 BRA `(.L_x_42) ;  /* 0x00000000002c8947 */ /* 0x000fea0003800000 */
[----:B------:R-:W-:Y:S01]  /*2370*/  LOP3.LUT R8, RZ, R8, RZ, 0x33, !PT ;  /* 0x00000008ff087212 */ /* 0x000fe200078e33ff */
[----:B------:R-:W-:Y:S01]  /*2380*/  IMAD.MOV.U32 R9, RZ, RZ, R24 ;  /* 0x000000ffff097224 */ /* 0x000fe200078e0018 */
[----:B------:R-:W-:Y:S01]  /*2390*/  LOP3.LUT R5, R5, R16, RZ, 0xfc, !PT ;  /* 0x0000001005057212 */ /* 0x000fe200078efcff */
[----:B------:R-:W-:Y:S01]  /*23a0*/  IMAD.MOV.U32 R10, RZ, RZ, R23 ;  /* 0x000000ffff0a7224 */ /* 0x000fe200078e0017 */
[----:B------:R-:W-:Y:S01]  /*23b0*/  MOV R7, R2 ;  /* 0x0000000200077202 */ /* 0x000fe20000000f00 */
[----:B------:R-:W-:Y:S01]  /*23c0*/  IMAD.MOV.U32 R11, RZ, RZ, R19 ;  /* 0x000000ffff0b7224 */ /* 0x000fe200078e0013 */
[----:B------:R-:W-:Y:S01]  /*23d0*/  MOV R20, 0x2420 ;  /* 0x0000242000147802 */ /* 0x000fe20000000f00 */
[----:B------:R-:W-:Y:S02]  /*23e0*/  IMAD.MOV.U32 R12, RZ, RZ, R18 ;  /* 0x000000ffff0c7224 */ /* 0x000fe400078e0012 */
[----:B------:R-:W-:Y:S02]  /*23f0*/  IMAD.MOV.U32 R13, RZ, RZ, R17 ;  /* 0x000000ffff0d7224 */ /* 0x000fe400078e0011 */
[----:B------:R-:W-:-:S07]  /*2400*/  IMAD.MOV.U32 R21, RZ, RZ, 0x0 ;  /* 0x00000000ff157424 */ /* 0x000fce00078e00ff */
[----:B------:R-:W-:Y:S05]  /*2410*/  CALL.REL.NOINC `($_Z19execSolutionsKernelP13ConstellationPjii$_Z8SQBlBjrBiiiiiiiiiPli) ;  /* 0x0000007000107944 */ /* 0x000fea0003c00000 */
.L_x_42:
[----:B------:R-:W-:Y:S05]  /*2420*/  BSYNC.RECONVERGENT B6 ;  /* 0x0000000000067941 */ /* 0x000fea0003800200 */
.L_x_41:
[----:B------:R-:W-:-:S13]  /*2430*/  ISETP.NE.AND P0, PT, R28, RZ, PT ;  /* 0x000000ff1c00720c */ /* 0x000fda0003f05270 */
[----:B------:R-:W-:Y:S05]  /*2440*/  @P0 BRA `(.L_x_43) ;  /* 0xfffffffc00940947 */ /* 0x000fea000383ffff */
.L_x_36:
[----:B------:R-:W-:Y:S05]  /*2450*/  BSYNC.RECONVERGENT B8 ;  /* 0x0000000000087941 */ /* 0x000fea0003800200 */
.L_x_34:
[----:B------:R-:W2:Y:S01]  /*2460*/  LDL R20, [R1+0x14] ;  /* 0x0000140001147983 */ /* 0x000ea20000100800 */
[----:B------:R0:W-:Y:S05]  /*2470*/  BMOV.32 B6, R29 ;  /* 0x0000001d06007356 */ /* 0x0001ea0000000000 */
[----:B------:R-:W2:Y:S01]  /*2480*/  LDL R21, [R1+0x18] ;  /* 0x0000180001157983 */ /* 0x000ea20000100800 */
[----:B------:R1:W-:Y:S05]  /*2490*/  BMOV.32 B7, R30 ;  /* 0x0000001e07007356 */ /* 0x0003ea0000000000 */
[----:B------:R3:W-:Y:S05]  /*24a0*/  BMOV.32 B8, R31 ;  /* 0x0000001f08007356 */ /* 0x0007ea0000000000 */
[----:B------:R-:W2:Y:S04]  /*24b0*/  LDL R2, [R1] ;  /* 0x0000000001027983 */ /* 0x000ea80000100800 */
[----:B------:R-:W2:Y:S04]  /*24c0*/  LDL R16, [R1+0x4] ;  /* 0x0000040001107983 */ /* 0x000ea80000100800 */
        /* <DEDUP_REMOVED lines=10> */
[----:B0-----:R-:W2:Y:S04]  /*2570*/  LDL R29, [R1+0x38] ;  /* 0x00003800011d7983 */ /* 0x001ea80000100800 */
[----:B-1----:R-:W2:Y:S04]  /*2580*/  LDL R30, [R1+0x3c] ;  /* 0x00003c00011e7983 */ /* 0x002ea80000100800 */
[----:B---3--:R0:W2:Y:S02]  /*2590*/  LDL R31, [R1+0x40] ;  /* 0x00004000011f7983 */ /* 0x0080a40000100800 */
[----:B0-----:R-:W-:Y:S01]  /*25a0*/  IADD3 R1, PT, PT, R1, 0x48, RZ ;  /* 0x0000004801017810 */ /* 0x001fe20007ffe0ff */
[----:B--2---:R-:W-:Y:S06]  /*25b0*/  RET.REL.NODEC R20 `(_Z19execSolutionsKernelP13ConstellationPjii) ;  /* 0xffffffd814907950 */ /* 0x004fec0003c3ffff */
        .type           $_Z19execSolutionsKernelP13ConstellationPjii$_Z10SQBlBkBjrBiiiiiiiiiPli,@function
        .size           $_Z19execSolutionsKernelP13ConstellationPjii$_Z10SQBlBkBjrBiiiiiiiiiPli,($_Z19execSolutionsKernelP13ConstellationPjii$_Z12SQBjlBklBjrBiiiiiiiiiPli - $_Z19execSolutionsKernelP13ConstellationPjii$_Z10SQBlBkBjrBiiiiiiiiiPli)
$_Z19execSolutionsKernelP13ConstellationPjii$_Z10SQBlBkBjrBiiiiiiiiiPli:
        /* <DEDUP_REMOVED lines=23> */
[----:B----4-:R-:W-:-:S03]  /*2730*/  MOV R23, R10 ;  /* 0x0000000a00177202 */ /* 0x010fc60000000f00 */
[----:B------:R4:W-:Y:S01]  /*2740*/  STL [R1+0xc], R18 ;  /* 0x00000c1201007387 */ /* 0x0009e20000100800 */
[----:B-----5:R-:W-:-:S03]  /*2750*/  IMAD.MOV.U32 R22, RZ, RZ, R11 ;  /* 0x000000ffff167224 */ /* 0x020fc600078e000b */
[----:B------:R5:W-:Y:S01]  /*2760*/  STL [R1+0x8], R17 ;  /* 0x0000081101007387 */ /* 0x000be20000100800 */
[----:B---3--:R-:W-:-:S03]  /*2770*/  IMAD.MOV.U32 R19, RZ, RZ, R12 ;  /* 0x000000ffff137224 */ /* 0x008fc600078e000c */
[----:B------:R3:W-:Y:S01]  /*2780*/  STL [R1+0x4], R16 ;  /* 0x0000041001007387 */ /* 0x0007e20000100800 */
[----:B----4-:R-:W-:Y:S02]  /*2790*/  IMAD.MOV.U32 R18, RZ, RZ, R14 ;  /* 0x000000ffff127224 */ /* 0x010fe400078e000e */
        /* <DEDUP_REMOVED lines=9> */
.L_x_50:
[C---:B------:R-:W-:Y:S01]  /*2830*/  IADD3 R3, PT, PT, -R28.reuse, RZ, RZ ;  /* 0x000000ff1c037210 */ /* 0x040fe20007ffe1ff */
[----:B------:R-:W-:Y:S03]  /*2840*/  BSSY.RECONVERGENT B6, `(.L_x_48) ;  /* 0x0000018000067945 */ /* 0x000fe60003800200 */
        /* <DEDUP_REMOVED lines=18> */
[----:B------:R-:W-:Y:S02]  /*2970*/  IMAD.MOV.U32 R14, RZ, RZ, R18 ;  /* 0x000000ffff0e7224 */ /* 0x000fe400078e0012 */
[----:B------:R-:W-:-:S02]  /*2980*/  IMAD.MOV.U32 R15, RZ, RZ, R17 ;  /* 0x000000ffff0f7224 */ /* 0x000fc400078e0011 */
[----:B------:R-:W-:Y:S02]  /*2990*/  IMAD.MOV.U32 R13, RZ, RZ, R16 ;  /* 0x000000ffff0d7224 */ /* 0x000fe400078e0010 */
[----:B------:R-:W-:-:S07]  /*29a0*/  IMAD.MOV.U32 R21, RZ, RZ, 0x0 ;  /* 0x00000000ff157424 */ /* 0x000fce00078e00ff */
[----:B------:R-:W-:Y:S05]  /*29b0*/  CALL.REL.NOINC `($_Z19execSolutionsKernelP13ConstellationPjii$_Z10SQBlBkBjrBiiiiiiiiiPli) ;  /* 0xfffffffc00007944 */ /* 0x000fea0003c3ffff */
.L_x_49:
[----:B------:R-:W-:Y:S05]  /*29c0*/  BSYNC.RECONVERGENT B6 ;  /* 0x0000000000067941 */ /* 0x000fea0003800200 */
.L_x_48:
[----:B------:R-:W-:-:S13]  /*29d0*/  ISETP.NE.AND P0, PT, R28, RZ, PT ;  /* 0x000000ff1c00720c */ /* 0x000fda0003f05270 */
[----:B------:R-:W-:Y:S05]  /*29e0*/  @P0 BRA `(.L_x_50) ;  /* 0xfffffffc00900947 */ /* 0x000fea000383ffff */
[----:B------:R-:W-:Y:S05]  /*29f0*/  BSYNC.RECONVERGENT B7 ;  /* 0x0000000000077941 */ /* 0x000fea0003800200 */
.L_x_47:
[----:B------:R-:W-:Y:S05]  /*2a00*/  BRA `(.L_x_46) ;  /* 0x0000000000787947 */ /* 0x000fea0003800000 */
.L_x_45:
[----:B------:R-:W-:-:S13]  /*2a10*/  ISETP.NE.AND P0, PT, R28, RZ, PT ;  /* 0x000000ff1c00720c */ /* 0x000fda0003f05270 */
[----:B------:R-:W-:Y:S05]  /*2a20*/  @!P0 BRA `(.L_x_46) ;  /* 0x0000000000708947 */ /* 0x000fea0003800000 */
[----:B------:R-:W-:-:S07]  /*2a30*/  VIADD R2, R7, 0x2 ;  /* 0x0000000207027836 */ /* 0x000fce0000000000 */
.L_x_53:
[----:B------:R-:W-:Y:S01]  /*2a40*/  IMAD.MOV R3, RZ, RZ, -R28 ;  /* 0x000000ffff037224 */ /* 0x000fe200078e0a1c */
[----:B------:R-:W-:Y:S04]  /*2a50*/  BSSY.RECONVERGENT B6, `(.L_x_51) ;  /* 0x0000017000067945 */ /* 0x000fe80003800200 */
[----:B------:R-:W-:-:S04]  /*2a60*/  LOP3.LUT R3, R28, R3, RZ, 0xc0, !PT ;  /* 0x000000031c037212 */ /* 0x000fc800078ec0ff */
[C---:B------:R-:W-:Y:S01]  /*2a70*/  LOP3.LUT R4, R3.reuse, R27, RZ, 0xfc, !PT ;  /* 0x0000001b03047212 */ /* 0x040fe200078efcff */
[----:B------:R-:W-:Y:S01]  /*2a80*/  IMAD.IADD R28, R28, 0x1, -R3 ;  /* 0x000000011c1c7824 */ /* 0x000fe200078e0a03 */
[C---:B------:R-:W-:Y:S02]  /*2a90*/  LOP3.LUT R5, R3.reuse, R26, RZ, 0xfc, !PT ;  /* 0x0000001a03057212 */ /* 0x040fe400078efcff */
[----:B------:R-:W-:Y:S02]  /*2aa0*/  LOP3.LUT R6, R3, R25, RZ, 0xfc, !PT ;  /* 0x0000001903067212 */ /* 0x000fe400078efcff */
[----:B------:R-:W-:Y:S02]  /*2ab0*/  SHF.L.U32 R4, R4, 0x2, RZ ;  /* 0x0000000204047819 */ /* 0x000fe400000006ff */
[----:B------:R-:W-:-:S04]  /*2ac0*/  SHF.R.S32.HI R5, RZ, 0x2, R5 ;  /* 0x00000002ff057819 */ /* 0x000fc80000011405 */
[----:B------:R-:W-:-:S04]  /*2ad0*/  LOP3.LUT R8, R4, R5, R6, 0xfe, !PT ;  /* 0x0000000504087212 */ /* 0x000fc800078efe06 */
[----:B------:R-:W-:-:S13]  /*2ae0*/  ISETP.GT.U32.AND P0, PT, R8, -0x3, PT ;  /* 0xfffffffd0800780c */ /* 0x000fda0003f04070 */
[----:B------:R-:W-:Y:S05]  /*2af0*/  @P0 BRA `(.L_x_52) ;  /* 0x0000000000300947 */ /* 0x000fea0003800000 */
[----:B------:R-:W-:Y:S01]  /*2b00*/  LOP3.LUT R8, R8, 0x7ffffffe, RZ, 0xc, !PT ;  /* 0x7ffffffe08087812 */ /* 0x000fe200078e0cff */
[----:B------:R-:W-:Y:S01]  /*2b10*/  VIADD R4, R4, 0x1 ;  /* 0x0000000104047836 */ /* 0x000fe20000000000 */
[----:B------:R-:W-:Y:S01]  /*2b20*/  MOV R12, R18 ;  /* 0x00000012000c7202 */ /* 0x000fe20000000f00 */
[----:B------:R-:W-:Y:S01]  /*2b30*/  IMAD.MOV.U32 R7, RZ, RZ, R2 ;  /* 0x000000ffff077224 */ /* 0x000fe200078e0002 */
[----:B------:R-:W-:Y:S01]  /*2b40*/  MOV R20, 0x2bc0 ;  /* 0x00002bc000147802 */ /* 0x000fe20000000f00 */
[----:B------:R-:W-:Y:S02]  /*2b50*/  IMAD.MOV.U32 R9, RZ, RZ, R24 ;  /* 0x000000ffff097224 */ /* 0x000fe400078e0018 */
[----:B------:R-:W-:Y:S02]  /*2b60*/  IMAD.MOV.U32 R10, RZ, RZ, R23 ;  /* 0x000000ffff0a7224 */ /* 0x000fe400078e0017 */
[----:B------:R-:W-:Y:S02]  /*2b70*/  IMAD.MOV.U32 R11, RZ, RZ, R19 ;  /* 0x000000ffff0b7224 */ /* 0x000fe400078e0013 */
[----:B------:R-:W-:-:S02]  /*2b80*/  IMAD.MOV.U32 R13, RZ, RZ, R17 ;  /* 0x000000ffff0d7224 */ /* 0x000fc400078e0011 */
[----:B------:R-:W-:Y:S02]  /*2b90*/  IMAD.MOV.U32 R14, RZ, RZ, R16 ;  /* 0x000000ffff0e7224 */ /* 0x000fe400078e0010 */
[----:B------:R-:W-:-:S07]  /*2ba0*/  IMAD.MOV.U32 R21, RZ, RZ, 0x0 ;  /* 0x00000000ff157424 */ /* 0x000fce00078e00ff */
[----:B------:R-:W-:Y:S05]  /*2bb0*/  CALL.REL.NOINC `($_Z19execSolutionsKernelP13ConstellationPjii$_Z8SQBkBjrBiiiiiiiiiPli) ;  /* 0x0000006000487944 */ /* 0x000fea0003c00000 */
.L_x_52:
[----:B------:R-:W-:Y:S05]  /*2bc0*/  BSYNC.RECONVERGENT B6 ;  /* 0x0000000000067941 */ /* 0x000fea0003800200 */
.L_x_51:
[----:B------:R-:W-:-:S13]  /*2bd0*/  ISETP.NE.AND P0, PT, R28, RZ, PT ;  /* 0x000000ff1c00720c */ /* 0x000fda0003f05270 */
[----:B------:R-:W-:Y:S05]  /*2be0*/  @P0 BRA `(.L_x_53) ;  /* 0xfffffffc00940947 */ /* 0x000fea000383ffff */
.L_x_46:
[----:B------:R-:W-:Y:S05]  /*2bf0*/  BSYNC.RECONVERGENT B8 ;  /* 0x0000000000087941 */ /* 0x000fea0003800200 */
.L_x_44:
        /* <DEDUP_REMOVED lines=20> */
[----:B0-----:R-:W-:Y:S01]  /*2d40*/  VIADD R1, R1, 0x48 ;  /* 0x0000004801017836 */ /* 0x001fe20000000000 */
[----:B--2---:R-:W-:Y:S06]  /*2d50*/  RET.REL.NODEC R20 `(_Z19execSolutionsKernelP13ConstellationPjii) ;  /* 0xffffffd014a87950 */ /* 0x004fec0003c3ffff */
        .type           $_Z19execSolutionsKernelP13ConstellationPjii$_Z12SQBjlBklBjrBiiiiiiiiiPli,@function
        .size           $_Z19execSolutionsKernelP13ConstellationPjii$_Z12SQBjlBklBjrBiiiiiiiiiPli,($_Z19execSolutionsKernelP13ConstellationPjii$_Z12SQBjlBlkBjrBiiiiiiiiiPli - $_Z19execSolutionsKernelP13ConstellationPjii$_Z12SQBjlBklBjrBiiiiiiiiiPli)
$_Z19execSolutionsKernelP13ConstellationPjii$_Z12SQBjlBklBjrBiiiiiiiiiPli:
        /* <DEDUP_REMOVED lines=27> */
[----:B---3--:R-:W-:Y:S01]  /*2f10*/  IMAD.MOV.U32 R18, RZ, RZ, R12 ;  /* 0x000000ffff127224 */ /* 0x008fe200078e000c */
[----:B----4-:R-:W-:Y:S01]  /*2f20*/  MOV R17, R13 ;  /* 0x0000000d00117202 */ /* 0x010fe20000000f00 */
[----:B-----5:R-:W-:-:S04]  /*2f30*/  IMAD.MOV.U32 R16, RZ, RZ, R14 ;  /* 0x000000ffff107224 */ /* 0x020fc800078e000e */
[----:B------:R-:W-:Y:S02]  /*2f40*/  VIADD R3, R16, 0xffffffff ;  /* 0xffffffff10037836 */ /* 0x000fe40000000000 */
[----:B------:R-:W-:Y:S02]  /*2f50*/  IMAD.MOV.U32 R27, RZ, RZ, R8 ;  /* 0x000000ffff1b7224 */ /* 0x000fe400078e0008 */
[----:B------:R-:W-:-:S05]  /*2f60*/  IMAD.IADD R0, R3, 0x1, -R23 ;  /* 0x0000000103007824 */ /* 0x000fca00078e0a17 */
[----:B------:R-:W-:-:S13]  /*2f70*/  ISETP.NE.AND P0, PT, R7, R0, PT ;  /* 0x000000000700720c */ /* 0x000fda0003f05270 */
[----:B012---:R-:W-:Y:S05]  /*2f80*/  @!P0 BRA `(.L_x_55) ;  /* 0x0000000000848947 */ /* 0x007fea0003800000 */
[----:B------:R-:W-:-:S13]  /*2f90*/  ISETP.NE.AND P0, PT, R27, RZ, PT ;  /* 0x000000ff1b00720c */ /* 0x000fda0003f05270 */
[----:B------:R-:W-:Y:S05]  /*2fa0*/  @!P0 BRA `(.L_x_56) ;  /* 0x0000000000c08947 */ /* 0x000fea0003800000 */
[----:B------:R-:W-:Y:S01]  /*2fb0*/  BSSY.RECONVERGENT B7, `(.L_x_57) ;  /* 0x000001d000077945 */ /* 0x000fe20003800200 */
[----:B------:R-:W-:-:S07]  /*2fc0*/  VIADD R2, R7, 0x1 ;  /* 0x0000000107027836 */ /* 0x000fce0000000000 */
.L_x_60:
[----:B------:R-:W-:Y:S01]  /*2fd0*/  IMAD.MOV R0, RZ, RZ, -R27 ;  /* 0x000000ffff007224 */ /* 0x000fe200078e0a1b */
[----:B------:R-:W-:Y:S04]  /*2fe0*/  BSSY.RECONVERGENT B6, `(.L_x_58) ;  /* 0x0000017000067945 */ /* 0x000fe80003800200 */
[----:B------:R-:W-:-:S04]  /*2ff0*/  LOP3.LUT R0, R27, R0, RZ, 0xc0, !PT ;  /* 0x000000001b007212 */ /* 0x000fc800078ec0ff */
[C---:B------:R-:W-:Y:S02]  /*3000*/  LOP3.LUT R4, R0.reuse, R26, RZ, 0xfc, !PT ;  /* 0x0000001a00047212 */ /* 0x040fe400078efcff */
[C---:B------:R-:W-:Y:S02]  /*3010*/  LOP3.LUT R5, R0.reuse, R25, RZ, 0xfc, !PT ;  /* 0x0000001900057212 */ /* 0x040fe400078efcff */
[----:B------:R-:W-:Y:S01]  /*3020*/  LOP3.LUT R6, R0, R24, RZ, 0xfc, !PT ;  /* 0x0000001800067212 */ /* 0x000fe200078efcff */
[----:B------:R-:W-:Y:S01]  /*3030*/  IMAD.SHL.U32 R4, R4, 0x2, RZ ;  /* 0x0000000204047824 */ /* 0x000fe200078e00ff */
[----:B------:R-:W-:Y:S02]  /*3040*/  SHF.R.U32.HI R3, RZ, 0x1, R5 ;  /* 0x00000001ff037819 */ /* 0x000fe40000011605 */
[----:B------:R-:W-:Y:S02]  /*3050*/  IADD3 R27, PT, PT, -R0, R27, RZ ;  /* 0x0000001b001b7210 */ /* 0x000fe40007ffe1ff */
        /* <DEDUP_REMOVED lines=13> */
[----:B------:R-:W-:-:S07]  /*3130*/  IMAD.MOV.U32 R21, RZ, RZ, 0x0 ;  /* 0x00000000ff157424 */ /* 0x000fce00078e00ff */
[----:B------:R-:W-:Y:S05]  /*3140*/  CALL.REL.NOINC `($_Z19execSolutionsKernelP13ConstellationPjii$_Z12SQBjlBklBjrBiiiiiiiiiPli) ;  /* 0xfffffffc00047944 */ /* 0x000fea0003c3ffff */
.L_x_59:
[----:B------:R-:W-:Y:S05]  /*3150*/  BSYNC.RECONVERGENT B6 ;  /* 0x0000000000067941 */ /* 0x000fea0003800200 */
.L_x_58:
[----:B------:R-:W-:-:S13]  /*3160*/  ISETP.NE.AND P0, PT, R27, RZ, PT ;  /* 0x000000ff1b00720c */ /* 0x000fda0003f05270 */
[----:B------:R-:W-:Y:S05]  /*3170*/  @P0 BRA `(.L_x_60) ;  /* 0xfffffffc00940947 */ /* 0x000fea000383ffff */
[----:B------:R-:W-:Y:S05]  /*3180*/  BSYNC.RECONVERGENT B7 ;  /* 0x0000000000077941 */ /* 0x000fea0003800200 */
.L_x_57:
[----:B------:R-:W-:Y:S05]  /*3190*/  BRA `(.L_x_56) ;  /* 0x0000000000447947 */ /* 0x000fea0003800000 */
.L_x_55:
[----:B------:R-:W-:Y:S01]  /*31a0*/  IMAD.MOV.U32 R0, RZ, RZ, 0x1 ;  /* 0x00000001ff007424 */ /* 0x000fe200078e00ff */
[----:B------:R-:W-:Y:S01]  /*31b0*/  MOV R10, R22 ;  /* 0x00000016000a7202 */ /* 0x000fe20000000f00 */
[----:B------:R-:W-:Y:S01]  /*31c0*/  IMAD.MOV.U32 R8, RZ, RZ, -0x2 ;  /* 0xfffffffeff087424 */ /* 0x000fe200078e00ff */
[----:B------:R-:W-:Y:S01]  /*31d0*/  MOV R20, 0x32b0 ;  /* 0x000032b000147802 */ /* 0x000fe20000000f00 */
[----:B------:R-:W-:Y:S01]  /*31e0*/  IMAD.MOV.U32 R4, RZ, RZ, R26 ;  /* 0x000000ffff047224 */ /* 0x000fe200078e001a */
[-C--:B------:R-:W-:Y:S01]  /*31f0*/  SHF.L.U32 R0, R0, R3.reuse, RZ ;  /* 0x0000000300007219 */ /* 0x080fe200000006ff */
[----:B------:R-:W-:Y:S01]  /*3200*/  IMAD.MOV.U32 R6, RZ, RZ, R24 ;  /* 0x000000ffff067224 */ /* 0x000fe200078e0018 */
[----:B------:R-:W-:Y:S01]  /*3210*/  SHF.L.U32 R8, R8, R3, RZ ;  /* 0x0000000308087219 */ /* 0x000fe200000006ff */
[----:B------:R-:W-:Y:S01]  /*3220*/  IMAD.MOV.U32 R9, RZ, RZ, R23 ;  /* 0x000000ffff097224 */ /* 0x000fe200078e0017 */
[----:B------:R-:W-:Y:S01]  /*3230*/  LOP3.LUT R5, R0, R25, RZ, 0xfc, !PT ;  /* 0x0000001900057212 */ /* 0x000fe200078efcff */
[----:B------:R-:W-:Y:S01]  /*3240*/  IMAD.MOV.U32 R11, RZ, RZ, R19 ;  /* 0x000000ffff0b7224 */ /* 0x000fe200078e0013 */
[----:B------:R-:W-:Y:S01]  /*3250*/  LOP3.LUT R8, R8, R27, RZ, 0xc0, !PT ;  /* 0x0000001b08087212 */ /* 0x000fe200078ec0ff */
[----:B------:R-:W-:-:S02]  /*3260*/  IMAD.MOV.U32 R12, RZ, RZ, R18 ;  /* 0x000000ffff0c7224 */ /* 0x000fc400078e0012 */
[----:B------:R-:W-:Y:S02]  /*3270*/  IMAD.MOV.U32 R13, RZ, RZ, R17 ;  /* 0x000000ffff0d7224 */ /* 0x000fe400078e0011 */
[----:B------:R-:W-:Y:S02]  /*3280*/  IMAD.MOV.U32 R14, RZ, RZ, R16 ;  /* 0x000000ffff0e7224 */ /* 0x000fe400078e0010 */
[----:B------:R-:W-:-:S07]  /*3290*/  IMAD.MOV.U32 R21, RZ, RZ, 0x0 ;  /* 0x00000000ff157424 */ /* 0x000fce00078e00ff */
[----:B------:R-:W-:Y:S05]  /*32a0*/  CALL.REL.NOINC `($_Z19execSolutionsKernelP13ConstellationPjii$_Z9SQBklBjrBiiiiiiiiiPli) ;  /* 0x00000084006c7944 */ /* 0x000fea0003c00000 */
.L_x_56:
[----:B------:R-:W-:Y:S05]  /*32b0*/  BSYNC.RECONVERGENT B8 ;  /* 0x0000000000087941 */ /* 0x000fea0003800200 */
.L_x_54:
        /* <DEDUP_REMOVED lines=21> */
        .type           $_Z19execSolutionsKernelP13ConstellationPjii$_Z12SQBjlBlkBjrBiiiiiiiiiPli,@function
        .size           $_Z19execSolutionsKernelP13ConstellationPjii$_Z12SQBjlBlkBjrBiiiiiiiiiPli,($_Z19execSolutionsKernelP13ConstellationPjii$_Z13SQBjlBkBlBjrBiiiiiiiiiPli - $_Z19execSolutionsKernelP13ConstellationPjii$_Z12SQBjlBlkBjrBiiiiiiiiiPli)
$_Z19execSolutionsKernelP13ConstellationPjii$_Z12SQBjlBlkBjrBiiiiiiiiiPli:
[----:B------:R-:W-:-:S05]  /*3410*/  IADD3 R1, PT, PT, R1, -0x48, RZ ;  /* 0xffffffb801017810 */ /* 0x000fca0007ffe0ff */
[----:B------:R-:W-:Y:S04]  /*3420*/  STL [R1+0x34], R28 ;  /* 0x0000341c01007387 */ /* 0x000fe80000100800 */
        /* <DEDUP_REMOVED lines=18> */
[----:B-----5:R-:W-:-:S03]  /*3550*/  MOV R24, R6 ;  /* 0x0000000600187202 */ /* 0x020fc60000000f00 */
[----:B------:R5:W-:Y:S01]  /*3560*/  STL [R1+0x10], R19 ;  /* 0x0000101301007387 */ /* 0x000be20000100800 */
[----:B---3--:R-:W-:-:S03]  /*3570*/  IMAD.MOV.U32 R23, RZ, RZ, R9 ;  /* 0x000000ffff177224 */ /* 0x008fc600078e0009 */
[----:B------:R3:W-:Y:S01]  /*3580*/  STL [R1+0xc], R18 ;  /* 0x00000c1201007387 */ /* 0x0007e20000100800 */
[----:B----4-:R-:W-:-:S03]  /*3590*/  IMAD.MOV.U32 R22, RZ, RZ, R10 ;  /* 0x000000ffff167224 */ /* 0x010fc600078e000a */
[----:B------:R4:W-:Y:S01]  /*35a0*/  STL [R1+0x8], R17 ;  /* 0x0000081101007387 */ /* 0x0009e20000100800 */
[----:B-----5:R-:W-:-:S03]  /*35b0*/  IMAD.MOV.U32 R19, RZ, RZ, R11 ;  /* 0x000000ffff137224 */ /* 0x020fc600078e000b */
[----:B------:R5:W-:Y:S01]  /*35c0*/  STL [R1+0x4], R16 ;  /* 0x0000041001007387 */ /* 0x000be20000100800 */
[----:B---3--:R-:W-:Y:S02]  /*35d0*/  IMAD.MOV.U32 R18, RZ, RZ, R12 ;  /* 0x000000ffff127224 */ /* 0x008fe400078e000c */
[----:B----4-:R-:W-:Y:S02]  /*35e0*/  IMAD.MOV.U32 R17, RZ, RZ, R13 ;  /* 0x000000ffff117224 */ /* 0x010fe400078e000d */
[----:B-----5:R-:W-:-:S04]  /*35f0*/  IMAD.MOV.U32 R16, RZ, RZ, R14 ;  /* 0x000000ffff107224 */ /* 0x020fc800078e000e */
[----:B------:R-:W-:Y:S02]  /*3600*/  VIADD R2, R16, 0xffffffff ;  /* 0xffffffff10027836 */ /* 0x000fe40000000000 */
[----:B------:R-:W-:Y:S02]  /*3610*/  IMAD.MOV.U32 R27, RZ, RZ, -0x1 ;  /* 0xffffffffff1b7424 */ /* 0x000fe400078e00ff */
[----:B------:R-:W-:-:S03]  /*3620*/  IMAD.IADD R0, R2, 0x1, -R23 ;  /* 0x0000000102007824 */ /* 0x000fc600078e0a17 */
[----:B------:R-:W-:Y:S02]  /*3630*/  SHF.L.U32 R27, R27, R2, RZ ;  /* 0x000000021b1b7219 */ /* 0x000fe400000006ff */
[----:B------:R-:W-:Y:S02]  /*3640*/  ISETP.NE.AND P0, PT, R7, R0, PT ;  /* 0x000000000700720c */ /* 0x000fe40003f05270 */
[----:B------:R-:W-:-:S11]  /*3650*/  LOP3.LUT R27, RZ, R27, RZ, 0x33, !PT ;  /* 0x0000001bff1b7212 */ /* 0x000fd600078e33ff */
[----:B012---:R-:W-:Y:S05]  /*3660*/  @!P0 BRA `(.L_x_62) ;  /* 0x0000000000888947 */ /* 0x007fea0003800000 */
[----:B------:R-:W-:-:S05]  /*3670*/  IMAD.MOV.U32 R28, RZ, RZ, R8 ;  /* 0x000000ffff1c7224 */ /* 0x000fca00078e0008 */
[----:B------:R-:W-:-:S13]  /*3680*/  ISETP.NE.AND P0, PT, R28, RZ, PT ;  /* 0x000000ff1c00720c */ /* 0x000fda0003f05270 */
[----:B------:R-:W-:Y:S05]  /*3690*/  @!P0 BRA `(.L_x_63) ;  /* 0x0000000000c08947 */ /* 0x000fea0003800000 */
[----:B------:R-:W-:Y:S01]  /*36a0*/  BSSY.RECONVERGENT B7, `(.L_x_64) ;  /* 0x000001d000077945 */ /* 0x000fe20003800200 */
[----:B------:R-:W-:-:S07]  /*36b0*/  IADD3 R2, PT, PT, R7, 0x1, RZ ;  /* 0x0000000107027810 */ /* 0x000fce0007ffe0ff */
.L_x_67:
[----:B------:R-:W-:Y:S01]  /*36c0*/  IMAD.MOV R3, RZ, RZ, -R28 ;  /* 0x000000ffff037224 */ /* 0x000fe200078e0a1c */
[----:B------:R-:W-:Y:S04]  /*36d0*/  BSSY.RECONVERGENT B6, `(.L_x_65) ;  /* 0x0000017000067945 */ /* 0x000fe80003800200 */
[----:B------:R-:W-:-:S04]  /*36e0*/  LOP3.LUT R3, R28, R3, RZ, 0xc0, !PT ;  /* 0x000000031c037212 */ /* 0x000fc800078ec0ff */
[C---:B------:R-:W-:Y:S02]  /*36f0*/  LOP3.LUT R4, R3.reuse, R26, RZ, 0xfc, !PT ;  /* 0x0000001a03047212 */ /* 0x040fe400078efcff */
[C---:B------:R-:W-:Y:S02]  /*3700*/  LOP3.LUT R5, R3.reuse, R25, RZ, 0xfc, !PT ;  /* 0x0000001903057212 */ /* 0x040fe400078efcff */
[----:B------:R-:W-:Y:S01]  /*3710*/  LOP3.LUT R6, R3, R24, RZ, 0xfc, !PT ;  /* 0x0000001803067212 */ /* 0x000fe200078efcff */
[----:B------:R-:W-:Y:S01]  /*3720*/  IMAD.SHL.U32 R4, R4, 0x2, RZ ;  /* 0x0000000204047824 */ /* 0x000fe200078e00ff */
[----:B------:R-:W-:Y:S01]  /*3730*/  SHF.R.S32.HI R5, RZ, 0x1, R5 ;  /* 0x00000001ff057819 */ /* 0x000fe20000011405 */
[----:B------:R-:W-:-:S03]  /*3740*/  VIADD R3, R28, 0xffffffff ;  /* 0xffffffff1c037836 */ /* 0x000fc60000000000 */
[----:B------:R-:W-:Y:S02]  /*3750*/  LOP3.LUT R0, R4, R5, R6, 0xfe, !PT ;  /* 0x0000000504007212 */ /* 0x000fe400078efe06 */
[----:B------:R-:W-:Y:S02]  /*3760*/  LOP3.LUT R28, R3, R28, RZ, 0xc0, !PT ;  /* 0x0000001c031c7212 */ /* 0x000fe400078ec0ff */
[----:B------:R-:W-:-:S13]  /*3770*/  LOP3.LUT P0, R27, R0, RZ, R27, 0xa0, !PT ;  /* 0x000000ff001b7212 */ /* 0x000fda000780a01b */
[----:B------:R-:W-:Y:S05]  /*3780*/  @!P0 BRA `(.L_x_66) ;  /* 0x00000000002c8947 */ /* 0x000fea0003800000 */
[----:B------:R-:W-:Y:S01]  /*3790*/  IMAD.MOV.U32 R7, RZ, RZ, R2 ;  /* 0x000000ffff077224 */ /* 0x000fe200078e0002 */
        /* <DEDUP_REMOVED lines=9> */
[----:B------:R-:W-:Y:S05]  /*3830*/  CALL.REL.NOINC `($_Z19execSolutionsKernelP13ConstellationPjii$_Z12SQBjlBlkBjrBiiiiiiiiiPli) ;  /* 0xfffffff800f47944 */ /* 0x000fea0003c3ffff */
.L_x_66:
[----:B------:R-:W-:Y:S05]  /*3840*/  BSYNC.RECONVERGENT B6 ;  /* 0x0000000000067941 */ /* 0x000fea0003800200 */
.L_x_65:
[----:B------:R-:W-:-:S13]  /*3850*/  ISETP.NE.AND P0, PT, R28, RZ, PT ;  /* 0x000000ff1c00720c */ /* 0x000fda0003f05270 */
[----:B------:R-:W-:Y:S05]  /*3860*/  @P0 BRA `(.L_x_67) ;  /* 0xfffffffc00940947 */ /* 0x000fea000383ffff */
[----:B------:R-:W-:Y:S05]  /*3870*/  BSYNC.RECONVERGENT B7 ;  /* 0x0000000000077941 */ /* 0x000fea0003800200 */
.L_x_64:
[----:B------:R-:W-:Y:S05]  /*3880*/  BRA `(.L_x_63) ;  /* 0x0000000000447947 */ /* 0x000fea0003800000 */
.L_x_62:
[----:B------:R-:W-:Y:S01]  /*3890*/  IMAD.MOV.U32 R0, RZ, RZ, 0x1 ;  /* 0x00000001ff007424 */ /* 0x000fe200078e00ff */
[----:B------:R-:W-:Y:S01]  /*38a0*/  SHF.L.U32 R4, R26, 0x1, RZ ;  /* 0x000000011a047819 */ /* 0x000fe200000006ff */
[----:B------:R-:W-:Y:S01]  /*38b0*/  IMAD.MOV.U32 R9, RZ, RZ, R23 ;  /* 0x000000ffff097224 */ /* 0x000fe200078e0017 */
[----:B------:R-:W-:Y:S01]  /*38c0*/  MOV R6, R24 ;  /* 0x0000001800067202 */ /* 0x000fe20000000f00 */
[----:B------:R-:W-:Y:S01]  /*38d0*/  IMAD.MOV.U32 R10, RZ, RZ, R22 ;  /* 0x000000ffff0a7224 */ /* 0x000fe200078e0016 */
[----:B------:R-:W-:Y:S01]  /*38e0*/  SHF.L.U32 R0, R0, R2, RZ ;  /* 0x0000000200007219 */ /* 0x000fe200000006ff */
[----:B------:R-:W-:Y:S01]  /*38f0*/  IMAD.MOV.U32 R11, RZ, RZ, R19 ;  /* 0x000000ffff0b7224 */ /* 0x000fe200078e0013 */
[----:B------:R-:W-:Y:S01]  /*3900*/  MOV R20, 0x39a0 ;  /* 0x000039a000147802 */ /* 0x000fe20000000f00 */
[----:B------:R-:W-:Y:S01]  /*3910*/  IMAD.MOV.U32 R12, RZ, RZ, R18 ;  /* 0x000000ffff0c7224 */ /* 0x000fe200078e0012 */
[----:B------:R-:W-:Y:S01]  /*3920*/  LOP3.LUT R5, R0, R25, RZ, 0xfc, !PT ;  /* 0x0000001900057212 */ /* 0x000fe200078efcff */
[----:B------:R-:W-:-:S02]  /*3930*/  IMAD.MOV.U32 R13, RZ, RZ, R17 ;  /* 0x000000ffff0d7224 */ /* 0x000fc400078e0011 */
[----:B------:R-:W-:Y:S01]  /*3940*/  IMAD.MOV.U32 R14, RZ, RZ, R16 ;  /* 0x000000ffff0e7224 */ /* 0x000fe200078e0010 */
[----:B------:R-:W-:Y:S01]  /*3950*/  SHF.R.S32.HI R5, RZ, 0x1, R5 ;  /* 0x00000001ff057819 */ /* 0x000fe20000011405 */
[----:B------:R-:W-:-:S03]  /*3960*/  IMAD.MOV.U32 R21, RZ, RZ, 0x0 ;  /* 0x00000000ff157424 */ /* 0x000fc600078e00ff */
[----:B------:R-:W-:-:S04]  /*3970*/  LOP3.LUT R8, R5, R24, R4, 0xfe, !PT ;  /* 0x0000001805087212 */ /* 0x000fc800078efe04 */
[----:B------:R-:W-:-:S07]  /*3980*/  LOP3.LUT R8, R8, R27, RZ, 0xc, !PT ;  /* 0x0000001b08087212 */ /* 0x000fce00078e0cff */
[----:B------:R-:W-:Y:S05]  /*3990*/  CALL.REL.NOINC `($_Z19execSolutionsKernelP13ConstellationPjii$_Z9SQBlkBjrBiiiiiiiiiPli) ;  /* 0x0000008400947944 */ /* 0x000fea0003c00000 */
.L_x_63:
[----:B------:R-:W-:Y:S05]  /*39a0*/  BSYNC.RECONVERGENT B8 ;  /* 0x0000000000087941 */ /* 0x000fea0003800200 */
.L_x_61:
        /* <DEDUP_REMOVED lines=22> */
        .type           $_Z19execSolutionsKernelP13ConstellationPjii$_Z13SQBjlBkBlBjrBiiiiiiiiiPli,@function
        .size           $_Z19execSolutionsKernelP13ConstellationPjii$_Z13SQBjlBkBlBjrBiiiiiiiiiPli,($_Z19execSolutionsKernelP13ConstellationPjii$_Z13SQBjlBlBkBjrBiiiiiiiiiPli - $_Z19execSolutionsKernelP13ConstellationPjii$_Z13SQBjlBkBlBjrBiiiiiiiiiPli)
$_Z19execSolutionsKernelP13ConstellationPjii$_Z13SQBjlBkBlBjrBiiiiiiiiiPli:
        /* <DEDUP_REMOVED lines=27> */
[----:B---3--:R-:W-:-:S03]  /*3cc0*/  MOV R19, R12 ;  /* 0x0000000c00137202 */ /* 0x008fc60000000f00 */
[----:B------:R3:W-:Y:S01]  /*3cd0*/  STL [R1+0x4], R16 ;  /* 0x0000041001007387 */ /* 0x0007e20000100800 */
[----:B----4-:R-:W-:Y:S02]  /*3ce0*/  IMAD.MOV.U32 R18, RZ, RZ, R14 ;  /* 0x000000ffff127224 */ /* 0x010fe400078e000e */
[----:B-----5:R-:W-:Y:S02]  /*3cf0*/  IMAD.MOV.U32 R17, RZ, RZ, R15 ;  /* 0x000000ffff117224 */ /* 0x020fe400078e000f */
[----:B---3--:R-:W-:-:S05]  /*3d00*/  IMAD.MOV.U32 R16, RZ, RZ, R13 ;  /* 0x000000ffff107224 */ /* 0x008fca00078e000d */
[----:B------:R-:W-:Y:S01]  /*3d10*/  IADD3 R2, PT, PT, R16, -0x1, RZ ;  /* 0xffffffff10027810 */ /* 0x000fe20007ffe0ff */
[----:B------:R-:W-:-:S04]  /*3d20*/  IMAD.MOV.U32 R28, RZ, RZ, R8 ;  /* 0x000000ffff1c7224 */ /* 0x000fc800078e0008 */
[----:B------:R-:W-:-:S05]  /*3d30*/  IMAD.IADD R0, R2, 0x1, -R24 ;  /* 0x0000000102007824 */ /* 0x000fca00078e0a18 */
[----:B------:R-:W-:-:S13]  /*3d40*/  ISETP.NE.AND P0, PT, R7, R0, PT ;  /* 0x000000000700720c */ /* 0x000fda0003f05270 */
[----:B012---:R-:W-:Y:S05]  /*3d50*/  @!P0 BRA `(.L_x_69) ;  /* 0x0000000000888947 */ /* 0x007fea0003800000 */
[----:B------:R-:W-:-:S13]  /*3d60*/  ISETP.NE.AND P0, PT, R28, RZ, PT ;  /* 0x000000ff1c00720c */ /* 0x000fda0003f05270 */
[----:B------:R-:W-:Y:S05]  /*3d70*/  @!P0 BRA `(.L_x_70) ;  /* 0x0000000000c88947 */ /* 0x000fea0003800000 */
[----:B------:R-:W-:Y:S01]  /*3d80*/  BSSY.RECONVERGENT B7, `(.L_x_71) ;  /* 0x000001e000077945 */ /* 0x000fe20003800200 */
[----:B------:R-:W-:-:S07]  /*3d90*/  VIADD R2, R7, 0x1 ;  /* 0x0000000107027836 */ /* 0x000fce0000000000 */
.L_x_74:
        /* <DEDUP_REMOVED lines=18> */
[----:B------:R-:W-:Y:S01]  /*3ec0*/  MOV R13, R16 ;  /* 0x00000010000d7202 */ /* 0x000fe20000000f00 */
[----:B------:R-:W-:Y:S01]  /*3ed0*/  IMAD.MOV.U32 R12, RZ, RZ, R19 ;  /* 0x000000ffff0c7224 */ /* 0x000fe200078e0013 */
[----:B------:R-:W-:Y:S01]  /*3ee0*/  MOV R20, 0x3f30 ;  /* 0x00003f3000147802 */ /* 0x000fe20000000f00 */
[----:B------:R-:W-:Y:S02]  /*3ef0*/  IMAD.MOV.U32 R14, RZ, RZ, R18 ;  /* 0x000000ffff0e7224 */ /* 0x000fe400078e0012 */
[----:B------:R-:W-:-:S02]  /*3f00*/  IMAD.MOV.U32 R15, RZ, RZ, R17 ;  /* 0x000000ffff0f7224 */ /* 0x000fc400078e0011 */
[----:B------:R-:W-:-:S07]  /*3f10*/  IMAD.MOV.U32 R21, RZ, RZ, 0x0 ;  /* 0x00000000ff157424 */ /* 0x000fce00078e00ff */
[----:B------:R-:W-:Y:S05]  /*3f20*/  CALL.REL.NOINC `($_Z19execSolutionsKernelP13ConstellationPjii$_Z13SQBjlBkBlBjrBiiiiiiiiiPli) ;  /* 0xfffffff800f87944 */ /* 0x000fea0003c3ffff */
.L_x_73:
[----:B------:R-:W-:Y:S05]  /*3f30*/  BSYNC.RECONVERGENT B6 ;  /* 0x0000000000067941 */ /* 0x000fea0003800200 */
.L_x_72:
[----:B------:R-:W-:-:S13]  /*3f40*/  ISETP.NE.AND P0, PT, R28, RZ, PT ;  /* 0x000000ff1c00720c */ /* 0x000fda0003f05270 */
[----:B------:R-:W-:Y:S05]  /*3f50*/  @P0 BRA `(.L_x_74) ;  /* 0xfffffffc00900947 */ /* 0x000fea000383ffff */
[----:B------:R-:W-:Y:S05]  /*3f60*/  BSYNC.RECONVERGENT B7 ;  /* 0x0000000000077941 */ /* 0x000fea0003800200 */
.L_x_71:
[----:B------:R-:W-:Y:S05]  /*3f70*/  BRA `(.L_x_70) ;  /* 0x0000000000487947 */ /* 0x000fea0003800000 */
.L_x_69:
        /* <DEDUP_REMOVED lines=15> */
[----:B------:R-:W-:Y:S02]  /*4070*/  IMAD.MOV.U32 R13, RZ, RZ, R16 ;  /* 0x000000ffff0d7224 */ /* 0x000fe400078e0010 */
[----:B------:R-:W-:-:S07]  /*4080*/  IMAD.MOV.U32 R21, RZ, RZ, 0x0 ;  /* 0x00000000ff157424 */ /* 0x000fce00078e00ff */
[----:B------:R-:W-:Y:S05]  /*4090*/  CALL.REL.NOINC `($_Z19execSolutionsKernelP13ConstellationPjii$_Z10SQBkBlBjrBiiiiiiiiiPli) ;  /* 0xffffffdc00547944 */ /* 0x000fea0003c3ffff */
.L_x_70:
[----:B------:R-:W-:Y:S05]  /*40a0*/  BSYNC.RECONVERGENT B8 ;  /* 0x0000000000087941 */ /* 0x000fea0003800200 */
.L_x_68:
        /* <DEDUP_REMOVED lines=22> */
        .type           $_Z19execSolutionsKernelP13ConstellationPjii$_Z13SQBjlBlBkBjrBiiiiiiiiiPli,@function
        .size           $_Z19execSolutionsKernelP13ConstellationPjii$_Z13SQBjlBlBkBjrBiiiiiiiiiPli,($_Z19execSolutionsKernelP13ConstellationPjii$_Z3SQBiiiiiiiiiPli - $_Z19execSolutionsKernelP13ConstellationPjii$_Z13SQBjlBlBkBjrBiiiiiiiiiPli)
$_Z19execSolutionsKernelP13ConstellationPjii$_Z13SQBjlBlBkBjrBiiiiiiiiiPli:
        /* <DEDUP_REMOVED lines=31> */
[----:B---3--:R-:W-:-:S04]  /*4400*/  IMAD.MOV.U32 R16, RZ, RZ, R13 ;  /* 0x000000ffff107224 */ /* 0x008fc800078e000d */
[----:B------:R-:W-:Y:S01]  /*4410*/  VIADD R2, R16, 0xffffffff ;  /* 0xffffffff10027836 */ /* 0x000fe20000000000 */
[----:B------:R-:W-:-:S03]  /*4420*/  MOV R28, R8 ;  /* 0x00000008001c7202 */ /* 0x000fc60000000f00 */
[----:B------:R-:W-:-:S05]  /*4430*/  IMAD.IADD R0, R2, 0x1, -R24 ;  /* 0x0000000102007824 */ /* 0x000fca00078e0a18 */
[----:B------:R-:W-:-:S13]  /*4440*/  ISETP.NE.AND P0, PT, R7, R0, PT ;  /* 0x000000000700720c */ /* 0x000fda0003f05270 */
[----:B012---:R-:W-:Y:S05]  /*4450*/  @!P0 BRA `(.L_x_76) ;  /* 0x0000000000888947 */ /* 0x007fea0003800000 */
[----:B------:R-:W-:-:S13]  /*4460*/  ISETP.NE.AND P0, PT, R28, RZ, PT ;  /* 0x000000ff1c00720c */ /* 0x000fda0003f05270 */
[----:B------:R-:W-:Y:S05]  /*4470*/  @!P0 BRA `(.L_x_77) ;  /* 0x0000000000c88947 */ /* 0x000fea0003800000 */
[----:B------:R-:W-:Y:S01]  /*4480*/  BSSY.RECONVERGENT B7, `(.L_x_78) ;  /* 0x000001e000077945 */ /* 0x000fe20003800200 */
[----:B------:R-:W-:-:S07]  /*4490*/  VIADD R2, R7, 0x1 ;  /* 0x0000000107027836 */ /* 0x000fce0000000000 */
.L_x_81:
        /* <DEDUP_REMOVED lines=24> */
[----:B------:R-:W-:Y:S05]  /*4620*/  CALL.REL.NOINC `($_Z19execSolutionsKernelP13ConstellationPjii$_Z13SQBjlBlBkBjrBiiiiiiiiiPli) ;  /* 0xfffffff800f87944 */ /* 0x000fea0003c3ffff */
.L_x_80:
[----:B------:R-:W-:Y:S05]  /*4630*/  BSYNC.RECONVERGENT B6 ;  /* 0x0000000000067941 */ /* 0x000fea0003800200 */
.L_x_79:
[----:B------:R-:W-:-:S13]  /*4640*/  ISETP.NE.AND P0, PT, R28, RZ, PT ;  /* 0x000000ff1c00720c */ /* 0x000fda0003f05270 */
[----:B------:R-:W-:Y:S05]  /*4650*/  @P0 BRA `(.L_x_81) ;  /* 0xfffffffc00900947 */ /* 0x000fea000383ffff */
[----:B------:R-:W-:Y:S05]  /*4660*/  BSYNC.RECONVERGENT B7 ;  /* 0x0000000000077941 */ /* 0x000fea0003800200 */
.L_x_78:
[----:B------:R-:W-:Y:S05]  /*4670*/  BRA `(.L_x_77) ;  /* 0x0000000000487947 */ /* 0x000fea0003800000 */
.L_x_76:
[----:B------:R-:W-:Y:S02]  /*4680*/  HFMA2 R5, -RZ, RZ, 0, 5.9604644775390625e-08 ;  /* 0x00000001ff057431 */ /* 0x000fe400000001ff */
[----:B------:R-:W-:Y:S01]  /*4690*/  IMAD.MOV.U32 R3, RZ, RZ, -0x2 ;  /* 0xfffffffeff037424 */ /* 0x000fe200078e00ff */
[----:B------:R-:W-:Y:S01]  /*46a0*/  MOV R12, R19 ;  /* 0x00000013000c7202 */ /* 0x000fe20000000f00 */
[----:B------:R-:W-:Y:S01]  /*46b0*/  IMAD.MOV.U32 R4, RZ, RZ, R27 ;  /* 0x000000ffff047224 */ /* 0x000fe200078e001b */
[----:B------:R-:W-:Y:S01]  /*46c0*/  MOV R20, 0x47a0 ;  /* 0x000047a000147802 */ /* 0x000fe20000000f00 */
[----:B------:R-:W-:Y:S01]  /*46d0*/  IMAD.MOV.U32 R6, RZ, RZ, R25 ;  /* 0x000000ffff067224 */ /* 0x000fe200078e0019 */
[-C--:B------:R-:W-:Y:S01]  /*46e0*/  SHF.L.U32 R3, R3, R2.reuse, RZ ;  /* 0x0000000203037219 */ /* 0x080fe200000006ff */
[----:B------:R-:W-:Y:S02]  /*46f0*/  IMAD.MOV.U32 R9, RZ, RZ, R24 ;  /* 0x000000ffff097224 */ /* 0x000fe400078e0018 */
        /* <DEDUP_REMOVED lines=8> */
[----:B------:R-:W-:-:S07]  /*4780*/  IMAD.MOV.U32 R21, RZ, RZ, 0x0 ;  /* 0x00000000ff157424 */ /* 0x000fce00078e00ff */
[----:B------:R-:W-:Y:S05]  /*4790*/  CALL.REL.NOINC `($_Z19execSolutionsKernelP13ConstellationPjii$_Z10SQBlBkBjrBiiiiiiiiiPli) ;  /* 0xffffffdc00887944 */ /* 0x000fea0003c3ffff */
.L_x_77:
[----:B------:R-:W-:Y:S05]  /*47a0*/  BSYNC.RECONVERGENT B8 ;  /* 0x0000000000087941 */ /* 0x000fea0003800200 */
.L_x_75:
        /* <DEDUP_REMOVED lines=22> */
        .type           $_Z19execSolutionsKernelP13ConstellationPjii$_Z3SQBiiiiiiiiiPli,@function
        .size           $_Z19execSolutionsKernelP13ConstellationPjii$_Z3SQBiiiiiiiiiPli,($_Z19execSolutionsKernelP13ConstellationPjii$_Z5SQd0BiiiiiiiiiPli - $_Z19execSolutionsKernelP13ConstellationPjii$_Z3SQBiiiiiiiiiPli)
$_Z19execSolutionsKernelP13ConstellationPjii$_Z3SQBiiiiiiiiiPli:
[----:B------:R-:W-:-:S05]  /*4910*/  VIADD R1, R1, 0xffffffc0 ;  /* 0xffffffc001017836 */ /* 0x000fca0000000000 */
        /* <DEDUP_REMOVED lines=23> */
[----:B----4-:R-:W-:Y:S02]  /*4a90*/  IMAD.MOV.U32 R19, RZ, RZ, R9 ;  /* 0x000000ffff137224 */ /* 0x010fe400078e0009 */
[----:B-----5:R-:W-:Y:S01]  /*4aa0*/  IMAD.MOV.U32 R18, RZ, RZ, R10 ;  /* 0x000000ffff127224 */ /* 0x020fe200078e000a */
[----:B---3--:R-:W-:Y:S02]  /*4ab0*/  MOV R17, R11 ;  /* 0x0000000b00117202 */ /* 0x008fe40000000f00 */
[----:B------:R-:W-:-:S13]  /*4ac0*/  ISETP.NE.AND P0, PT, R22, R19, PT ;  /* 0x000000131600720c */ /* 0x000fda0003f05270 */
[----:B012---:R-:W-:Y:S05]  /*4ad0*/  @!P0 BRA `(.L_x_83) ;  /* 0x0000000000b88947 */ /* 0x007fea0003800000 */
[----:B------:R-:W-:-:S04]  /*4ae0*/  MOV R26, R8 ;  /* 0x00000008001a7202 */ /* 0x000fc80000000f00 */
[----:B------:R-:W-:-:S13]  /*4af0*/  ISETP.NE.AND P0, PT, R26, RZ, PT ;  /* 0x000000ff1a00720c */ /* 0x000fda0003f05270 */
[----:B------:R-:W-:Y:S05]  /*4b00*/  @!P0 BRA `(.L_x_84) ;  /* 0x0000000000c48947 */ /* 0x000fea0003800000 */
[----:B------:R-:W-:Y:S01]  /*4b10*/  BSSY.RECONVERGENT B7, `(.L_x_85) ;  /* 0x0000029000077945 */ /* 0x000fe20003800200 */
[----:B------:R-:W-:Y:S02]  /*4b20*/  VIADD R16, R19, 0xffffffff ;  /* 0xffffffff13107836 */ /* 0x000fe40000000000 */
[----:B------:R-:W-:-:S07]  /*4b30*/  VIADD R2, R22, 0x1 ;  /* 0x0000000116027836 */ /* 0x000fce0000000000 */
.L_x_89:
        /* <DEDUP_REMOVED lines=8> */
[----:B------:R-:W-:-:S04]  /*4bc0*/  SHF.R.S32.HI R5, RZ, 0x1, R7 ;  /* 0x00000001ff057819 */ /* 0x000fc80000011407 */
[----:B------:R-:W-:-:S04]  /*4bd0*/  LOP3.LUT R8, R4, R5, R6, 0xfe, !PT ;  /* 0x0000000504087212 */ /* 0x000fc800078efe06 */
[----:B------:R-:W-:-:S13]  /*4be0*/  ISETP.NE.AND P0, PT, R8, -0x1, PT ;  /* 0xffffffff0800780c */ /* 0x000fda0003f05270 */
[----:B------:R-:W-:Y:S05]  /*4bf0*/  @!P0 BRA `(.L_x_87) ;  /* 0x00000000005c8947 */ /* 0x000fea0003800000 */
[----:B------:R-:W-:Y:S02]  /*4c00*/  ISETP.GE.AND P0, PT, R22, R16, PT ;  /* 0x000000101600720c */ /* 0x000fe40003f06270 */
[----:B------:R-:W-:-:S11]  /*4c10*/  LOP3.LUT R8, RZ, R8, RZ, 0x33, !PT ;  /* 0x00000008ff087212 */ /* 0x000fd600078e33ff */
[----:B------:R-:W-:Y:S05]  /*4c20*/  @P0 BRA `(.L_x_88) ;  /* 0x0000000000340947 */ /* 0x000fea0003800000 */
[----:B------:R-:W-:Y:S01]  /*4c30*/  IMAD.SHL.U32 R3, R3, 0x4, RZ ;  /* 0x0000000403037824 */ /* 0x000fe200078e00ff */
[----:B------:R-:W-:-:S04]  /*4c40*/  SHF.R.S32.HI R0, RZ, 0x2, R7 ;  /* 0x00000002ff007819 */ /* 0x000fc80000011407 */
[----:B------:R-:W-:-:S04]  /*4c50*/  LOP3.LUT R0, R6, R0, R3, 0xfe, !PT ;  /* 0x0000000006007212 */ /* 0x000fc800078efe03 */
[----:B------:R-:W-:-:S13]  /*4c60*/  ISETP.NE.AND P0, PT, R0, -0x1, PT ;  /* 0xffffffff0000780c */ /* 0x000fda0003f05270 */
[----:B------:R-:W-:Y:S05]  /*4c70*/  @!P0 BRA `(.L_x_87) ;  /* 0x00000000003c8947 */ /* 0x000fea0003800000 */
[----:B------:R-:W-:Y:S01]  /*4c80*/  MOV R7, R2 ;  /* 0x0000000200077202 */ /* 0x000fe20000000f00 */
[----:B------:R-:W-:Y:S01]  /*4c90*/  IMAD.MOV.U32 R9, RZ, RZ, R19 ;  /* 0x000000ffff097224 */ /* 0x000fe200078e0013 */
[----:B------:R-:W-:Y:S01]  /*4ca0*/  MOV R20, 0x4cf0 ;  /* 0x00004cf000147802 */ /* 0x000fe20000000f00 */
[----:B------:R-:W-:Y:S02]  /*4cb0*/  IMAD.MOV.U32 R10, RZ, RZ, R18 ;  /* 0x000000ffff0a7224 */ /* 0x000fe400078e0012 */
[----:B------:R-:W-:Y:S02]  /*4cc0*/  IMAD.MOV.U32 R11, RZ, RZ, R17 ;  /* 0x000000ffff0b7224 */ /* 0x000fe400078e0011 */
[----:B------:R-:W-:-:S07]  /*4cd0*/  IMAD.MOV.U32 R21, RZ, RZ, 0x0 ;  /* 0x00000000ff157424 */ /* 0x000fce00078e00ff */
[----:B------:R-:W-:Y:S05]  /*4ce0*/  CALL.REL.NOINC `($_Z19execSolutionsKernelP13ConstellationPjii$_Z3SQBiiiiiiiiiPli) ;  /* 0xfffffffc00087944 */ /* 0x000fea0003c3ffff */
[----:B------:R-:W-:Y:S05]  /*4cf0*/  BRA `(.L_x_87) ;  /* 0x00000000001c7947 */ /* 0x000fea0003800000 */
.L_x_88:
[----:B------:R-:W-:Y:S01]  /*4d00*/  IMAD.MOV.U32 R7, RZ, RZ, R2 ;  /* 0x000000ffff077224 */ /* 0x000fe200078e0002 */
[----:B------:R-:W-:Y:S01]  /*4d10*/  MOV R10, R18 ;  /* 0x00000012000a7202 */ /* 0x000fe20000000f00 */
[----:B------:R-:W-:Y:S01]  /*4d20*/  IMAD.MOV.U32 R9, RZ, RZ, R19 ;  /* 0x000000ffff097224 */ /* 0x000fe200078e0013 */
[----:B------:R-:W-:Y:S01]  /*4d30*/  MOV R20, 0x4d70 ;  /* 0x00004d7000147802 */ /* 0x000fe20000000f00 */
[----:B------:R-:W-:Y:S02]  /*4d40*/  IMAD.MOV.U32 R11, RZ, RZ, R17 ;  /* 0x000000ffff0b7224 */ /* 0x000fe400078e0011 */
[----:B------:R-:W-:-:S07]  /*4d50*/  IMAD.MOV.U32 R21, RZ, RZ, 0x0 ;  /* 0x00000000ff157424 */ /* 0x000fce00078e00ff */
[----:B------:R-:W-:Y:S05]  /*4d60*/  CALL.REL.NOINC `($_Z19execSolutionsKernelP13ConstellationPjii$_Z3SQBiiiiiiiiiPli) ;  /* 0xfffffff800e87944 */ /* 0x000fea0003c3ffff */
.L_x_87:
[----:B------:R-:W-:Y:S05]  /*4d70*/  BSYNC.RECONVERGENT B6 ;  /* 0x0000000000067941 */ /* 0x000fea0003800200 */
.L_x_86:
[----:B------:R-:W-:-:S13]  /*4d80*/  ISETP.NE.AND P0, PT, R26, RZ, PT ;  /* 0x000000ff1a00720c */ /* 0x000fda0003f05270 */
[----:B------:R-:W-:Y:S05]  /*4d90*/  @P0 BRA `(.L_x_89) ;  /* 0xfffffffc00680947 */ /* 0x000fea000383ffff */
[----:B------:R-:W-:Y:S05]  /*4da0*/  BSYNC.RECONVERGENT B7 ;  /* 0x0000000000077941 */ /* 0x000fea0003800200 */
.L_x_85:
[----:B------:R-:W-:Y:S05]  /*4db0*/  BRA `(.L_x_84) ;  /* 0x0000000000187947 */ /* 0x000fea0003800000 */
.L_x_83:
[----:B------:R-:W0:Y:S02]  /*4dc0*/  LDCU UR4, c[0x0][0x2f8] ;  /* 0x00005f00ff0477ac */ /* 0x000e240008000800 */
[----:B0-----:R-:W-:-:S05]  /*4dd0*/  VIADD R5, R18, -UR4 ;  /* 0x8000000412057c36 */ /* 0x001fca0008000000 */
[----:B------:R-:W2:Y:S02]  /*4de0*/  LDL.64 R2, [R5] ;  /* 0x0000000005027983 */ /* 0x000ea40000100a00 */
[----:B--2---:R-:W-:-:S05]  /*4df0*/  IADD3 R2, P0, PT, R2, 0x1, RZ ;  /* 0x0000000102027810 */ /* 0x004fca0007f1e0ff */
[----:B------:R-:W-:-:S05]  /*4e00*/  IMAD.X R3, RZ, RZ, R3, P0 ;  /* 0x000000ffff037224 */ /* 0x000fca00000e0603 */
[----:B------:R0:W-:Y:S03]  /*4e10*/  STL.64 [R5], R2 ;  /* 0x0000000205007387 */ /* 0x0001e60000100a00 */
.L_x_84:
[----:B------:R-:W-:Y:S05]  /*4e20*/  BSYNC.RECONVERGENT B8 ;  /* 0x0000000000087941 */ /* 0x000fea0003800200 */
.L_x_82:
[----:B------:R-:W2:Y:S01]  /*4e30*/  LDL R20, [R1+0x14] ;  /* 0x0000140001147983 */ /* 0x000ea20000100800 */
[----:B------:R1:W-:Y:S05]  /*4e40*/  BMOV.32 B6, R27 ;  /* 0x0000001b06007356 */ /* 0x0003ea0000000000 */
[----:B------:R-:W2:Y:S01]  /*4e50*/  LDL R21, [R1+0x18] ;  /* 0x0000180001157983 */ /* 0x000ea20000100800 */
[----:B------:R3:W-:Y:S05]  /*4e60*/  BMOV.32 B7, R28 ;  /* 0x0000001c07007356 */ /* 0x0007ea0000000000 */
[----:B------:R4:W-:Y:S05]  /*4e70*/  BMOV.32 B8, R29 ;  /* 0x0000001d08007356 */ /* 0x0009ea0000000000 */
[----:B0-----:R-:W2:Y:S04]  /*4e80*/  LDL R2, [R1] ;  /* 0x0000000001027983 */ /* 0x001ea80000100800 */
        /* <DEDUP_REMOVED lines=9> */
[----:B-1----:R-:W2:Y:S04]  /*4f20*/  LDL R27, [R1+0x30] ;  /* 0x00003000011b7983 */ /* 0x002ea80000100800 */
[----:B---3--:R-:W2:Y:S04]  /*4f30*/  LDL R28, [R1+0x34] ;  /* 0x00003400011c7983 */ /* 0x008ea80000100800 */
[----:B----4-:R0:W2:Y:S02]  /*4f40*/  LDL R29, [R1+0x38] ;  /* 0x00003800011d7983 */ /* 0x0100a40000100800 */
[----:B0-----:R-:W-:Y:S01]  /*4f50*/  VIADD R1, R1, 0x40 ;  /* 0x0000004001017836 */ /* 0x001fe20000000000 */
[----:B--2---:R-:W-:Y:S06]  /*4f60*/  RET.REL.NODEC R20 `(_Z19execSolutionsKernelP13ConstellationPjii) ;  /* 0xffffffb014247950 */ /* 0x004fec0003c3ffff */
        .type           $_Z19execSolutionsKernelP13ConstellationPjii$_Z5SQd0BiiiiiiiiiPli,@function
        .size           $_Z19execSolutionsKernelP13ConstellationPjii$_Z5SQd0BiiiiiiiiiPli,($_Z19execSolutionsKernelP13ConstellationPjii$_Z5SQd1BiiiiiiiiiPli - $_Z19execSolutionsKernelP13ConstellationPjii$_Z5SQd0BiiiiiiiiiPli)
$_Z19execSolutionsKernelP13ConstellationPjii$_Z5SQd0BiiiiiiiiiPli:
        /* <DEDUP_REMOVED lines=35> */
.L_x_97:
        /* <DEDUP_REMOVED lines=26> */
[----:B------:R-:W-:Y:S05]  /*5340*/  CALL.REL.NOINC `($_Z19execSolutionsKernelP13ConstellationPjii$_Z5SQd0BiiiiiiiiiPli) ;  /* 0xfffffffc00087944 */ /* 0x000fea0003c3ffff */
[----:B------:R-:W-:Y:S05]  /*5350*/  BRA `(.L_x_95) ;  /* 0x00000000001c7947 */ /* 0x000fea0003800000 */
.L_x_96:
[----:B------:R-:W-:Y:S01]  /*5360*/  IMAD.MOV.U32 R7, RZ, RZ, R2 ;  /* 0x000000ffff077224 */ /* 0x000fe200078e0002 */
[----:B------:R-:W-:Y:S01]  /*5370*/  MOV R10, R18 ;  /* 0x00000012000a7202 */ /* 0x000fe20000000f00 */
[----:B------:R-:W-:Y:S01]  /*5380*/  IMAD.MOV.U32 R9, RZ, RZ, R19 ;  /* 0x000000ffff097224 */ /* 0x000fe200078e0013 */
[----:B------:R-:W-:Y:S01]  /*5390*/  MOV R20, 0x53d0 ;  /* 0x000053d000147802 */ /* 0x000fe20000000f00 */
[----:B------:R-:W-:Y:S02]  /*53a0*/  IMAD.MOV.U32 R11, RZ, RZ, R17 ;  /* 0x000000ffff0b7224 */ /* 0x000fe400078e0011 */
[----:B------:R-:W-:-:S07]  /*53b0*/  IMAD.MOV.U32 R21, RZ, RZ, 0x0 ;  /* 0x00000000ff157424 */ /* 0x000fce00078e00ff */
[----:B------:R-:W-:Y:S05]  /*53c0*/  CALL.REL.NOINC `($_Z19execSolutionsKernelP13ConstellationPjii$_Z5SQd0BiiiiiiiiiPli) ;  /* 0xfffffff800e87944 */ /* 0x000fea0003c3ffff */
.L_x_95:
[----:B------:R-:W-:Y:S05]  /*53d0*/  BSYNC.RECONVERGENT B6 ;  /* 0x0000000000067941 */ /* 0x000fea0003800200 */
.L_x_94:
[----:B------:R-:W-:-:S13]  /*53e0*/  ISETP.NE.AND P0, PT, R26, RZ, PT ;  /* 0x000000ff1a00720c */ /* 0x000fda0003f05270 */
[----:B------:R-:W-:Y:S05]  /*53f0*/  @P0 BRA `(.L_x_97) ;  /* 0xfffffffc00680947 */ /* 0x000fea000383ffff */
[----:B------:R-:W-:Y:S05]  /*5400*/  BSYNC.RECONVERGENT B7 ;  /* 0x0000000000077941 */ /* 0x000fea0003800200 */
.L_x_93:
[----:B------:R-:W-:Y:S05]  /*5410*/  BRA `(.L_x_92) ;  /* 0x0000000000187947 */ /* 0x000fea0003800000 */
.L_x_91:
[----:B------:R-:W0:Y:S02]  /*5420*/  LDCU UR4, c[0x0][0x2f8] ;  /* 0x00005f00ff0477ac */ /* 0x000e240008000800 */
[----:B0-----:R-:W-:-:S05]  /*5430*/  VIADD R5, R18, -UR4 ;  /* 0x8000000412057c36 */ /* 0x001fca0008000000 */
[----:B------:R-:W2:Y:S02]  /*5440*/  LDL.64 R2, [R5] ;  /* 0x0000000005027983 */ /* 0x000ea40000100a00 */
[----:B--2---:R-:W-:-:S05]  /*5450*/  IADD3 R2, P0, PT, R2, 0x1, RZ ;  /* 0x0000000102027810 */ /* 0x004fca0007f1e0ff */
[----:B------:R-:W-:-:S05]  /*5460*/  IMAD.X R3, RZ, RZ, R3, P0 ;  /* 0x000000ffff037224 */ /* 0x000fca00000e0603 */
[----:B------:R0:W-:Y:S03]  /*5470*/  STL.64 [R5], R2 ;  /* 0x0000000205007387 */ /* 0x0001e60000100a00 */
.L_x_92:
[----:B------:R-:W-:Y:S05]  /*5480*/  BSYNC.RECONVERGENT B8 ;  /* 0x0000000000087941 */ /* 0x000fea0003800200 */
.L_x_90:
        /* <DEDUP_REMOVED lines=20> */
        .type           $_Z19execSolutionsKernelP13ConstellationPjii$_Z5SQd1BiiiiiiiiiPli,@function
        .size           $_Z19execSolutionsKernelP13ConstellationPjii$_Z5SQd1BiiiiiiiiiPli,($_Z19execSolutionsKernelP13ConstellationPjii$_Z5SQd2BiiiiiiiiiPli - $_Z19execSolutionsKernelP13ConstellationPjii$_Z5SQd1BiiiiiiiiiPli)
$_Z19execSolutionsKernelP13ConstellationPjii$_Z5SQd1BiiiiiiiiiPli:
        /* <DEDUP_REMOVED lines=22> */
[----:B----4-:R-:W-:Y:S01]  /*5730*/  IMAD.MOV.U32 R17, RZ, RZ, R10 ;  /* 0x000000ffff117224 */ /* 0x010fe200078e000a */
[----:B-----5:R-:W-:Y:S02]  /*5740*/  MOV R16, R11 ;  /* 0x0000000b00107202 */ /* 0x020fe40000000f00 */
[----:B------:R-:W-:-:S13]  /*5750*/  ISETP.NE.AND P0, PT, R7, R19, PT ;  /* 0x000000130700720c */ /* 0x000fda0003f05270 */
[----:B012---:R-:W-:Y:S05]  /*5760*/  @!P0 BRA `(.L_x_99) ;  /* 0x0000000000b48947 */ /* 0x007fea0003800000 */
[----:B------:R-:W-:-:S05]  /*5770*/  IMAD.MOV.U32 R24, RZ, RZ, R8 ;  /* 0x000000ffff187224 */ /* 0x000fca00078e0008 */
[----:B------:R-:W-:-:S13]  /*5780*/  ISETP.NE.AND P0, PT, R24, RZ, PT ;  /* 0x000000ff1800720c */ /* 0x000fda0003f05270 */
[----:B------:R-:W-:Y:S05]  /*5790*/  @!P0 BRA `(.L_x_100) ;  /* 0x0000000000c08947 */ /* 0x000fea0003800000 */
[----:B------:R-:W-:Y:S01]  /*57a0*/  BSSY.RECONVERGENT B7, `(.L_x_101) ;  /* 0x0000028000077945 */ /* 0x000fe20003800200 */
[----:B------:R-:W-:-:S07]  /*57b0*/  IADD3 R2, PT, PT, R7, 0x1, RZ ;  /* 0x0000000107027810 */ /* 0x000fce0007ffe0ff */
.L_x_105:
[----:B------:R-:W-:Y:S01]  /*57c0*/  IMAD.MOV R3, RZ, RZ, -R24 ;  /* 0x000000ffff037224 */ /* 0x000fe200078e0a18 */
[----:B------:R-:W-:Y:S04]  /*57d0*/  BSSY.RECONVERGENT B6, `(.L_x_102) ;  /* 0x0000022000067945 */ /* 0x000fe80003800200 */
[----:B------:R-:W-:-:S04]  /*57e0*/  LOP3.LUT R3, R24, R3, RZ, 0xc0, !PT ;  /* 0x0000000318037212 */ /* 0x000fc800078ec0ff */
[C---:B------:R-:W-:Y:S01]  /*57f0*/  LOP3.LUT R0, R3.reuse, R23, RZ, 0xfc, !PT ;  /* 0x0000001703007212 */ /* 0x040fe200078efcff */
        /* <DEDUP_REMOVED lines=16> */
[----:B------:R-:W-:Y:S01]  /*5900*/  IMAD.MOV.U32 R7, RZ, RZ, R2 ;  /* 0x000000ffff077224 */ /* 0x000fe200078e0002 */
[----:B------:R-:W-:Y:S01]  /*5910*/  MOV R10, R17 ;  /* 0x00000011000a7202 */ /* 0x000fe20000000f00 */
[----:B------:R-:W-:Y:S01]  /*5920*/  IMAD.MOV.U32 R9, RZ, RZ, R19 ;  /* 0x000000ffff097224 */ /* 0x000fe200078e0013 */
[----:B------:R-:W-:Y:S01]  /*5930*/  MOV R20, 0x5970 ;  /* 0x0000597000147802 */ /* 0x000fe20000000f00 */
[----:B------:R-:W-:Y:S02]  /*5940*/  IMAD.MOV.U32 R11, RZ, RZ, R16 ;  /* 0x000000ffff0b7224 */ /* 0x000fe400078e0010 */
[----:B------:R-:W-:-:S07]  /*5950*/  IMAD.MOV.U32 R21, RZ, RZ, 0x0 ;  /* 0x00000000ff157424 */ /* 0x000fce00078e00ff */
[----:B------:R-:W-:Y:S05]  /*5960*/  CALL.REL.NOINC `($_Z19execSolutionsKernelP13ConstellationPjii$_Z5SQd1BiiiiiiiiiPli) ;  /* 0xfffffffc00187944 */ /* 0x000fea0003c3ffff */
[----:B------:R-:W-:Y:S05]  /*5970*/  BRA `(.L_x_103) ;  /* 0x00000000001c7947 */ /* 0x000fea0003800000 */
.L_x_104:
[----:B------:R-:W-:Y:S02]  /*5980*/  HFMA2 R21, -RZ, RZ, 0, 0 ;  /* 0x00000000ff157431 */ /* 0x000fe400000001ff */
[----:B------:R-:W-:Y:S01]  /*5990*/  IMAD.MOV.U32 R7, RZ, RZ, R2 ;  /* 0x000000ffff077224 */ /* 0x000fe200078e0002 */
[----:B------:R-:W-:Y:S01]  /*59a0*/  MOV R20, 0x59f0 ;  /* 0x000059f000147802 */ /* 0x000fe20000000f00 */
[----:B------:R-:W-:Y:S02]  /*59b0*/  IMAD.MOV.U32 R9, RZ, RZ, R19 ;  /* 0x000000ffff097224 */ /* 0x000fe400078e0013 */
[----:B------:R-:W-:Y:S02]  /*59c0*/  IMAD.MOV.U32 R10, RZ, RZ, R17 ;  /* 0x000000ffff0a7224 */ /* 0x000fe400078e0011 */
[----:B------:R-:W-:-:S07]  /*59d0*/  IMAD.MOV.U32 R11, RZ, RZ, R16 ;  /* 0x000000ffff0b7224 */ /* 0x000fce00078e0010 */
[----:B------:R-:W-:Y:S05]  /*59e0*/  CALL.REL.NOINC `($_Z19execSolutionsKernelP13ConstellationPjii$_Z5SQd1BiiiiiiiiiPli) ;  /* 0xfffffff800f87944 */ /* 0x000fea0003c3ffff */
.L_x_103:
[----:B------:R-:W-:Y:S05]  /*59f0*/  BSYNC.RECONVERGENT B6 ;  /* 0x0000000000067941 */ /* 0x000fea0003800200 */
.L_x_102:
[----:B------:R-:W-:-:S13]  /*5a00*/  ISETP.NE.AND P0, PT, R24, RZ, PT ;  /* 0x000000ff1800720c */ /* 0x000fda0003f05270 */
[----:B------:R-:W-:Y:S05]  /*5a10*/  @P0 BRA `(.L_x_105) ;  /* 0xfffffffc00680947 */ /* 0x000fea000383ffff */
[----:B------:R-:W-:Y:S05]  /*5a20*/  BSYNC.RECONVERGENT B7 ;  /* 0x0000000000077941 */ /* 0x000fea0003800200 */
.L_x_101:
[----:B------:R-:W-:Y:S05]  /*5a30*/  BRA `(.L_x_100) ;  /* 0x0000000000187947 */ /* 0x000fea0003800000 */
.L_x_99:
[----:B------:R-:W0:Y:S02]  /*5a40*/  LDCU UR4, c[0x0][0x2f8] ;  /* 0x00005f00ff0477ac */ /* 0x000e240008000800 */
[----:B0-----:R-:W-:-:S05]  /*5a50*/  VIADD R17, R17, -UR4 ;  /* 0x8000000411117c36 */ /* 0x001fca0008000000 */
[----:B------:R-:W2:Y:S02]  /*5a60*/  LDL.64 R2, [R17] ;  /* 0x0000000011027983 */ /* 0x000ea40000100a00 */
[----:B--2---:R-:W-:-:S05]  /*5a70*/  IADD3 R2, P0, PT, R2, 0x1, RZ ;  /* 0x0000000102027810 */ /* 0x004fca0007f1e0ff */
[----:B------:R-:W-:-:S05]  /*5a80*/  IMAD.X R3, RZ, RZ, R3, P0 ;  /* 0x000000ffff037224 */ /* 0x000fca00000e0603 */
[----:B------:R0:W-:Y:S03]  /*5a90*/  STL.64 [R17], R2 ;  /* 0x0000000211007387 */ /* 0x0001e60000100a00 */
.L_x_100:
[----:B------:R-:W-:Y:S05]  /*5aa0*/  BSYNC.RECONVERGENT B8 ;  /* 0x0000000000087941 */ /* 0x000fea0003800200 */
.L_x_98:
        /* <DEDUP_REMOVED lines=18> */
        .type           $_Z19execSolutionsKernelP13ConstellationPjii$_Z5SQd2BiiiiiiiiiPli,@function
        .size           $_Z19execSolutionsKernelP13ConstellationPjii$_Z5SQd2BiiiiiiiiiPli,($_Z19execSolutionsKernelP13ConstellationPjii$_Z6SQBjrBiiiiiiiiiPli - $_Z19execSolutionsKernelP13ConstellationPjii$_Z5SQd2BiiiiiiiiiPli)
$_Z19execSolutionsKernelP13ConstellationPjii$_Z5SQd2BiiiiiiiiiPli:
        /* <DEDUP_REMOVED lines=33> */
[----:B------:R-:W-:Y:S01]  /*5de0*/  VIADD R16, R19, 0xffffffff ;  /* 0xffffffff13107836 */ /* 0x000fe20000000000 */
[----:B------:R-:W-:-:S07]  /*5df0*/  IADD3 R2, PT, PT, R22, 0x1, RZ ;  /* 0x0000000116027810 */ /* 0x000fce0007ffe0ff */
.L_x_113:
        /* <DEDUP_REMOVED lines=26> */
[----:B------:R-:W-:Y:S05]  /*5fa0*/  CALL.REL.NOINC `($_Z19execSolutionsKernelP13ConstellationPjii$_Z5SQd2BiiiiiiiiiPli) ;  /* 0xfffffffc00087944 */ /* 0x000fea0003c3ffff */
[----:B------:R-:W-:Y:S05]  /*5fb0*/  BRA `(.L_x_111) ;  /* 0x00000000001c7947 */ /* 0x000fea0003800000 */
.L_x_112:
[----:B------:R-:W-:Y:S02]  /*5fc0*/  HFMA2 R21, -RZ, RZ, 0, 0 ;  /* 0x00000000ff157431 */ /* 0x000fe400000001ff */
[----:B------:R-:W-:Y:S01]  /*5fd0*/  IMAD.MOV.U32 R7, RZ, RZ, R2 ;  /* 0x000000ffff077224 */ /* 0x000fe200078e0002 */
[----:B------:R-:W-:Y:S01]  /*5fe0*/  MOV R20, 0x6030 ;  /* 0x0000603000147802 */ /* 0x000fe20000000f00 */
[----:B------:R-:W-:Y:S02]  /*5ff0*/  IMAD.MOV.U32 R9, RZ, RZ, R19 ;  /* 0x000000ffff097224 */ /* 0x000fe400078e0013 */
[----:B------:R-:W-:Y:S02]  /*6000*/  IMAD.MOV.U32 R10, RZ, RZ, R18 ;  /* 0x000000ffff0a7224 */ /* 0x000fe400078e0012 */
[----:B------:R-:W-:-:S07]  /*6010*/  IMAD.MOV.U32 R11, RZ, RZ, R17 ;  /* 0x000000ffff0b7224 */ /* 0x000fce00078e0011 */
[----:B------:R-:W-:Y:S05]  /*6020*/  CALL.REL.NOINC `($_Z19execSolutionsKernelP13ConstellationPjii$_Z5SQd2BiiiiiiiiiPli) ;  /* 0xfffffff800e87944 */ /* 0x000fea0003c3ffff */
.L_x_111:
[----:B------:R-:W-:Y:S05]  /*6030*/  BSYNC.RECONVERGENT B6 ;  /* 0x0000000000067941 */ /* 0x000fea0003800200 */
.L_x_110:
[----:B------:R-:W-:-:S13]  /*6040*/  ISETP.NE.AND P0, PT, R26, RZ, PT ;  /* 0x000000ff1a00720c */ /* 0x000fda0003f05270 */
[----:B------:R-:W-:Y:S05]  /*6050*/  @P0 BRA `(.L_x_113) ;  /* 0xfffffffc00680947 */ /* 0x000fea000383ffff */
[----:B------:R-:W-:Y:S05]  /*6060*/  BSYNC.RECONVERGENT B7 ;  /* 0x0000000000077941 */ /* 0x000fea0003800200 */
.L_x_109:
[----:B------:R-:W-:Y:S05]  /*6070*/  BRA `(.L_x_108) ;  /* 0x0000000000207947 */ /* 0x000fea0003800000 */
.L_x_107:
[----:B------:R-:W-:-:S13]  /*6080*/  ISETP.GE.U32.AND P0, PT, R26, 0x2, PT ;  /* 0x000000021a00780c */ /* 0x000fda0003f06070 */
[----:B------:R-:W-:Y:S05]  /*6090*/  @!P0 BRA `(.L_x_108) ;  /* 0x0000000000188947 */ /* 0x000fea0003800000 */
[----:B------:R-:W0:Y:S02]  /*60a0*/  LDCU UR4, c[0x0][0x2f8] ;  /* 0x00005f00ff0477ac */ /* 0x000e240008000800 */
[----:B0-----:R-:W-:-:S05]  /*60b0*/  VIADD R5, R18, -UR4 ;  /* 0x8000000412057c36 */ /* 0x001fca0008000000 */
[----:B------:R-:W2:Y:S02]  /*60c0*/  LDL.64 R2, [R5] ;  /* 0x0000000005027983 */ /* 0x000ea40000100a00 */
[----:B--2---:R-:W-:-:S05]  /*60d0*/  IADD3 R2, P0, PT, R2, 0x1, RZ ;  /* 0x0000000102027810 */ /* 0x004fca0007f1e0ff */
[----:B------:R-:W-:-:S05]  /*60e0*/  IMAD.X R3, RZ, RZ, R3, P0 ;  /* 0x000000ffff037224 */ /* 0x000fca00000e0603 */
[----:B------:R0:W-:Y:S03]  /*60f0*/  STL.64 [R5], R2 ;  /* 0x0000000205007387 */ /* 0x0001e60000100a00 */
.L_x_108:
[----:B------:R-:W-:Y:S05]  /*6100*/  BSYNC.RECONVERGENT B8 ;  /* 0x0000000000087941 */ /* 0x000fea0003800200 */
.L_x_106:
        /* <DEDUP_REMOVED lines=20> */
        .type           $_Z19execSolutionsKernelP13ConstellationPjii$_Z6SQBjrBiiiiiiiiiPli,@function
        .size           $_Z19execSolutionsKernelP13ConstellationPjii$_Z6SQBjrBiiiiiiiiiPli,($_Z19execSolutionsKernelP13ConstellationPjii$_Z7SQd0BkBiiiiiiiiiPli - $_Z19execSolutionsKernelP13ConstellationPjii$_Z6SQBjrBiiiiiiiiiPli)
$_Z19execSolutionsKernelP13ConstellationPjii$_Z6SQBjrBiiiiiiiiiPli:
        /* <DEDUP_REMOVED lines=33> */
.L_x_120:
[C---:B------:R-:W-:Y:S01]  /*6460*/  IADD3 R0, PT, PT, -R25.reuse, RZ, RZ ;  /* 0x000000ff19007210 */ /* 0x040fe20007ffe1ff */
[----:B------:R-:W-:Y:S03]  /*6470*/  BSSY.RECONVERGENT B6, `(.L_x_118) ;  /* 0x0000015000067945 */ /* 0x000fe60003800200 */
[----:B------:R-:W-:-:S04]  /*6480*/  LOP3.LUT R0, R25, R0, RZ, 0xc0, !PT ;  /* 0x0000000019007212 */ /* 0x000fc800078ec0ff */
[C---:B------:R-:W-:Y:S01]  /*6490*/  LOP3.LUT R4, R0.reuse, R24, RZ, 0xfc, !PT ;  /* 0x0000001800047212 */ /* 0x040fe200078efcff */
        /* <DEDUP_REMOVED lines=16> */
[----:B------:R-:W-:-:S07]  /*65a0*/  IMAD.MOV.U32 R21, RZ, RZ, 0x0 ;  /* 0x00000000ff157424 */ /* 0x000fce00078e00ff */
[----:B------:R-:W-:Y:S05]  /*65b0*/  CALL.REL.NOINC `($_Z19execSolutionsKernelP13ConstellationPjii$_Z6SQBjrBiiiiiiiiiPli) ;  /* 0xfffffffc00247944 */ /* 0x000fea0003c3ffff */
.L_x_119:
[----:B------:R-:W-:Y:S05]  /*65c0*/  BSYNC.RECONVERGENT B6 ;  /* 0x0000000000067941 */ /* 0x000fea0003800200 */
.L_x_118:
[----:B------:R-:W-:-:S13]  /*65d0*/  ISETP.NE.AND P0, PT, R25, RZ, PT ;  /* 0x000000ff1900720c */ /* 0x000fda0003f05270 */
[----:B------:R-:W-:Y:S05]  /*65e0*/  @P0 BRA `(.L_x_120) ;  /* 0xfffffffc009c0947 */ /* 0x000fea000383ffff */
[----:B------:R-:W-:Y:S05]  /*65f0*/  BSYNC.RECONVERGENT B7 ;  /* 0x0000000000077941 */ /* 0x000fea0003800200 */
.L_x_117:
[----:B------:R-:W-:Y:S05]  /*6600*/  BRA `(.L_x_116) ;  /* 0x0000000000707947 */ /* 0x000fea0003800000 */
.L_x_115:
[----:B------:R-:W-:-:S13]  /*6610*/  LOP3.LUT P0, R25, R25, 0x7ffffffe, RZ, 0xc0, !PT ;  /* 0x7ffffffe19197812 */ /* 0x000fda000780c0ff */
[----:B------:R-:W-:Y:S05]  /*6620*/  @!P0 BRA `(.L_x_116) ;  /* 0x0000000000688947 */ /* 0x000fea0003800000 */
[----:B------:R-:W-:-:S07]  /*6630*/  VIADD R2, R7, 0x1 ;  /* 0x0000000107027836 */ /* 0x000fce0000000000 */
.L_x_123:
        /* <DEDUP_REMOVED lines=8> */
[----:B------:R-:W-:-:S04]  /*66c0*/  SHF.R.U32.HI R7, RZ, 0x1, R5 ;  /* 0x00000001ff077819 */ /* 0x000fc80000011605 */
[----:B------:R-:W-:-:S04]  /*66d0*/  LOP3.LUT R4, R3, 0x2, RZ, 0xfc, !PT ;  /* 0x0000000203047812 */ /* 0x000fc800078efcff */
        /* <DEDUP_REMOVED lines=10> */
[----:B------:R-:W-:-:S07]  /*6780*/  IMAD.MOV.U32 R21, RZ, RZ, 0x0 ;  /* 0x00000000ff157424 */ /* 0x000fce00078e00ff */
[----:B------:R-:W-:Y:S05]  /*6790*/  CALL.REL.NOINC `($_Z19execSolutionsKernelP13ConstellationPjii$_Z3SQBiiiiiiiiiPli) ;  /* 0xffffffe0005c7944 */ /* 0x000fea0003c3ffff */
.L_x_122:
[----:B------:R-:W-:Y:S05]  /*67a0*/  BSYNC.RECONVERGENT B6 ;  /* 0x0000000000067941 */ /* 0x000fea0003800200 */
.L_x_121:
[----:B------:R-:W-:-:S13]  /*67b0*/  ISETP.NE.AND P0, PT, R25, RZ, PT ;  /* 0x000000ff1900720c */ /* 0x000fda0003f05270 */
[----:B------:R-:W-:Y:S05]  /*67c0*/  @P0 BRA `(.L_x_123) ;  /* 0xfffffffc009c0947 */ /* 0x000fea000383ffff */
.L_x_116:
[----:B------:R-:W-:Y:S05]  /*67d0*/  BSYNC.RECONVERGENT B8 ;  /* 0x0000000000087941 */ /* 0x000fea0003800200 */
.L_x_114:
        /* <DEDUP_REMOVED lines=19> */
        .type           $_Z19execSolutionsKernelP13ConstellationPjii$_Z7SQd0BkBiiiiiiiiiPli,@function
        .size           $_Z19execSolutionsKernelP13ConstellationPjii$_Z7SQd0BkBiiiiiiiiiPli,($_Z19execSolutionsKernelP13ConstellationPjii$_Z7SQd1BkBiiiiiiiiiPli - $_Z19execSolutionsKernelP13ConstellationPjii$_Z7SQd0BkBiiiiiiiiiPli)
$_Z19execSolutionsKernelP13ConstellationPjii$_Z7SQd0BkBiiiiiiiiiPli:
        /* <DEDUP_REMOVED lines=25> */
[----:B-----5:R-:W-:Y:S01]  /*6aa0*/  IMAD.MOV.U32 R18, RZ, RZ, R12 ;  /* 0x000000ffff127224 */ /* 0x020fe200078e000c */
[----:B---3--:R-:W-:Y:S01]  /*6ab0*/  MOV R17, R13 ;  /* 0x0000000d00117202 */ /* 0x008fe20000000f00 */
[----:B----4-:R-:W-:Y:S01]  /*6ac0*/  IMAD.MOV.U32 R16, RZ, RZ, R11 ;  /* 0x000000ffff107224 */ /* 0x010fe200078e000b */
[----:B------:R-:W-:Y:S02]  /*6ad0*/  ISETP.NE.AND P0, PT, R7, R19, PT ;  /* 0x000000130700720c */ /* 0x000fe40003f05270 */
[----:B------:R-:W-:-:S11]  /*6ae0*/  MOV R26, R8 ;  /* 0x00000008001a7202 */ /* 0x000fd60000000f00 */
[----:B012---:R-:W-:Y:S05]  /*6af0*/  @!P0 BRA `(.L_x_125) ;  /* 0x0000000000808947 */ /* 0x007fea0003800000 */
[----:B------:R-:W-:-:S13]  /*6b00*/  ISETP.NE.AND P0, PT, R26, RZ, PT ;  /* 0x000000ff1a00720c */ /* 0x000fda0003f05270 */
[----:B------:R-:W-:Y:S05]  /*6b10*/  @!P0 BRA `(.L_x_126) ;  /* 0x0000000000f48947 */ /* 0x000fea0003800000 */
[----:B------:R-:W-:Y:S01]  /*6b20*/  BSSY.RECONVERGENT B7, `(.L_x_127) ;  /* 0x000001c000077945 */ /* 0x000fe20003800200 */
[----:B------:R-:W-:-:S07]  /*6b30*/  VIADD R2, R7, 0x1 ;  /* 0x0000000107027836 */ /* 0x000fce0000000000 */
.L_x_130:
        /* <DEDUP_REMOVED lines=21> */
[----:B------:R-:W-:-:S07]  /*6c90*/  IMAD.MOV.U32 R21, RZ, RZ, 0x0 ;  /* 0x00000000ff157424 */ /* 0x000fce00078e00ff */
[----:B------:R-:W-:Y:S05]  /*6ca0*/  CALL.REL.NOINC `($_Z19execSolutionsKernelP13ConstellationPjii$_Z7SQd0BkBiiiiiiiiiPli) ;  /* 0xfffffffc00187944 */ /* 0x000fea0003c3ffff */
.L_x_129:
[----:B------:R-:W-:Y:S05]  /*6cb0*/  BSYNC.RECONVERGENT B6 ;  /* 0x0000000000067941 */ /* 0x000fea0003800200 */
.L_x_128:
[----:B------:R-:W-:-:S13]  /*6cc0*/  ISETP.NE.AND P0, PT, R26, RZ, PT ;  /* 0x000000ff1a00720c */ /* 0x000fda0003f05270 */
[----:B------:R-:W-:Y:S05]  /*6cd0*/  @P0 BRA `(.L_x_130) ;  /* 0xfffffffc00980947 */ /* 0x000fea000383ffff */
[----:B------:R-:W-:Y:S05]  /*6ce0*/  BSYNC.RECONVERGENT B7 ;  /* 0x0000000000077941 */ /* 0x000fea0003800200 */
.L_x_127:
[----:B------:R-:W-:Y:S05]  /*6cf0*/  BRA `(.L_x_126) ;  /* 0x00000000007c7947 */ /* 0x000fea0003800000 */
.L_x_125:
[----:B------:R-:W-:-:S13]  /*6d00*/  ISETP.NE.AND P0, PT, R26, RZ, PT ;  /* 0x000000ff1a00720c */ /* 0x000fda0003f05270 */
[----:B------:R-:W-:Y:S05]  /*6d10*/  @!P0 BRA `(.L_x_126) ;  /* 0x0000000000748947 */ /* 0x000fea0003800000 */
[----:B------:R-:W-:Y:S01]  /*6d20*/  VIADD R16, R16, 0xfffffffd ;  /* 0xfffffffd10107836 */ /* 0x000fe20000000000 */
[----:B------:R-:W-:Y:S01]  /*6d30*/  IADD3 R2, PT, PT, R7, 0x2, RZ ;  /* 0x0000000207027810 */ /* 0x000fe20007ffe0ff */
[----:B------:R-:W-:-:S05]  /*6d40*/  IMAD.MOV.U32 R3, RZ, RZ, 0x1 ;  /* 0x00000001ff037424 */ /* 0x000fca00078e00ff */
[----:B------:R-:W-:-:S07]  /*6d50*/  SHF.L.U32 R16, R3, R16, RZ ;  /* 0x0000001003107219 */ /* 0x000fce00000006ff */
.L_x_133:
        /* <DEDUP_REMOVED lines=20> */
[----:B------:R-:W-:-:S07]  /*6ea0*/  IMAD.MOV.U32 R21, RZ, RZ, 0x0 ;  /* 0x00000000ff157424 */ /* 0x000fce00078e00ff */
[----:B------:R-:W-:Y:S05]  /*6eb0*/  CALL.REL.NOINC `($_Z19execSolutionsKernelP13ConstellationPjii$_Z5SQd0BiiiiiiiiiPli) ;  /* 0xffffffe0002c7944 */ /* 0x000fea0003c3ffff */
.L_x_132:
[----:B------:R-:W-:Y:S05]  /*6ec0*/  BSYNC.RECONVERGENT B6 ;  /* 0x0000000000067941 */ /* 0x000fea0003800200 */
.L_x_131:
[----:B------:R-:W-:-:S13]  /*6ed0*/  ISETP.NE.AND P0, PT, R26, RZ, PT ;  /* 0x000000ff1a00720c */ /* 0x000fda0003f05270 */
[----:B------:R-:W-:Y:S05]  /*6ee0*/  @P0 BRA `(.L_x_133) ;  /* 0xfffffffc009c0947 */ /* 0x000fea000383ffff */
.L_x_126:
[----:B------:R-:W-:Y:S05]  /*6ef0*/  BSYNC.RECONVERGENT B8 ;  /* 0x0000000000087941 */ /* 0x000fea0003800200 */
.L_x_124:
        /* <DEDUP_REMOVED lines=20> */
        .type           $_Z19execSolutionsKernelP13ConstellationPjii$_Z7SQd1BkBiiiiiiiiiPli,@function
        .size           $_Z19execSolutionsKernelP13ConstellationPjii$_Z7SQd1BkBiiiiiiiiiPli,($_Z19execSolutionsKernelP13ConstellationPjii$_Z7SQd1BlBiiiiiiiiiPli - $_Z19execSolutionsKernelP13ConstellationPjii$_Z7SQd1BkBiiiiiiiiiPli)
$_Z19execSolutionsKernelP13ConstellationPjii$_Z7SQd1BkBiiiiiiiiiPli:
        /* <DEDUP_REMOVED lines=28> */
[----:B------:R-:W-:Y:S01]  /*7200*/  ISETP.NE.AND P0, PT, R7, R19, PT ;  /* 0x000000130700720c */ /* 0x000fe20003f05270 */
[----:B------:R-:W-:-:S12]  /*7210*/  IMAD.MOV.U32 R26, RZ, RZ, R8 ;  /* 0x000000ffff1a7224 */ /* 0x000fd800078e0008 */
[----:B012---:R-:W-:Y:S05]  /*7220*/  @!P0 BRA `(.L_x_135) ;  /* 0x0000000000808947 */ /* 0x007fea0003800000 */
[----:B------:R-:W-:-:S13]  /*7230*/  ISETP.NE.AND P0, PT, R26, RZ, PT ;  /* 0x000000ff1a00720c */ /* 0x000fda0003f05270 */
[----:B------:R-:W-:Y:S05]  /*7240*/  @!P0 BRA `(.L_x_136) ;  /* 0x0000000000f48947 */ /* 0x000fea0003800000 */
[----:B------:R-:W-:Y:S01]  /*7250*/  BSSY.RECONVERGENT B7, `(.L_x_137) ;  /* 0x000001c000077945 */ /* 0x000fe20003800200 */
[----:B------:R-:W-:-:S07]  /*7260*/  VIADD R2, R7, 0x1 ;  /* 0x0000000107027836 */ /* 0x000fce0000000000 */
.L_x_140:
        /* <DEDUP_REMOVED lines=21> */
[----:B------:R-:W-:-:S07]  /*73c0*/  IMAD.MOV.U32 R11, RZ, RZ, R16 ;  /* 0x000000ffff0b7224 */ /* 0x000fce00078e0010 */
[----:B------:R-:W-:Y:S05]  /*73d0*/  CALL.REL.NOINC `($_Z19execSolutionsKernelP13ConstellationPjii$_Z7SQd1BkBiiiiiiiiiPli) ;  /* 0xfffffffc00187944 */ /* 0x000fea0003c3ffff */
.L_x_139:
[----:B------:R-:W-:Y:S05]  /*73e0*/  BSYNC.RECONVERGENT B6 ;  /* 0x0000000000067941 */ /* 0x000fea0003800200 */
.L_x_138:
[----:B------:R-:W-:-:S13]  /*73f0*/  ISETP.NE.AND P0, PT, R26, RZ, PT ;  /* 0x000000ff1a00720c */ /* 0x000fda0003f05270 */
[----:B------:R-:W-:Y:S05]  /*7400*/  @P0 BRA `(.L_x_140) ;  /* 0xfffffffc00980947 */ /* 0x000fea000383ffff */
[----:B------:R-:W-:Y:S05]  /*7410*/  BSYNC.RECONVERGENT B7 ;  /* 0x0000000000077941 */ /* 0x000fea0003800200 */
.L_x_137:
[----:B------:R-:W-:Y:S05]  /*7420*/  BRA `(.L_x_136) ;  /* 0x00000000007c7947 */ /* 0x000fea0003800000 */
.L_x_135:
[----:B------:R-:W-:-:S13]  /*7430*/  ISETP.NE.AND P0, PT, R26, RZ, PT ;  /* 0x000000ff1a00720c */ /* 0x000fda0003f05270 */
[----:B------:R-:W-:Y:S05]  /*7440*/  @!P0 BRA `(.L_x_136) ;  /* 0x0000000000748947 */ /* 0x000fea0003800000 */
[----:B------:R-:W-:Y:S02]  /*7450*/  VIADD R16, R16, 0xfffffffd ;  /* 0xfffffffd10107836 */ /* 0x000fe40000000000 */
[----:B------:R-:W-:Y:S02]  /*7460*/  IMAD.MOV.U32 R3, RZ, RZ, 0x1 ;  /* 0x00000001ff037424 */ /* 0x000fe400078e00ff */
[----:B------:R-:W-:-:S03]  /*7470*/  VIADD R2, R7, 0x2 ;  /* 0x0000000207027836 */ /* 0x000fc60000000000 */
[----:B------:R-:W-:-:S07]  /*7480*/  SHF.L.U32 R16, R3, R16, RZ ;  /* 0x0000001003107219 */ /* 0x000fce00000006ff */
.L_x_143:
[----:B------:R-:W-:Y:S01]  /*7490*/  IMAD.MOV R3, RZ, RZ, -R26 ;  /* 0x000000ffff037224 */ /* 0x000fe200078e0a1a */
[----:B------:R-:W-:Y:S04]  /*74a0*/  BSSY.RECONVERGENT B6, `(.L_x_141) ;  /* 0x0000015000067945 */ /* 0x000fe80003800200 */
[----:B------:R-:W-:-:S04]  /*74b0*/  LOP3.LUT R0, R26, R3, RZ, 0xc0, !PT ;  /* 0x000000031a007212 */ /* 0x000fc800078ec0ff */
[C---:B------:R-:W-:Y:S02]  /*74c0*/  LOP3.LUT R5, R0.reuse, R24, RZ, 0xfc, !PT ;  /* 0x0000001800057212 */ /* 0x040fe400078efcff */
[C---:B------:R-:W-:Y:S02]  /*74d0*/  LOP3.LUT R4, R0.reuse, R25, RZ, 0xfc, !PT ;  /* 0x0000001900047212 */ /* 0x040fe400078efcff */
[----:B------:R-:W-:Y:S02]  /*74e0*/  LOP3.LUT R6, R0, R23, RZ, 0xfc, !PT ;  /* 0x0000001700067212 */ /* 0x000fe400078efcff */
[----:B------:R-:W-:Y:S01]  /*74f0*/  SHF.R.S32.HI R5, RZ, 0x2, R5 ;  /* 0x00000002ff057819 */ /* 0x000fe20000011405 */
[----:B------:R-:W-:Y:S01]  /*7500*/  IMAD.SHL.U32 R4, R4, 0x4, RZ ;  /* 0x0000000404047824 */ /* 0x000fe200078e00ff */
[----:B------:R-:W-:Y:S02]  /*7510*/  IADD3 R26, PT, PT, -R0, R26, RZ ;  /* 0x0000001a001a7210 */ /* 0x000fe40007ffe1ff */
        /* <DEDUP_REMOVED lines=8> */
[----:B------:R-:W-:Y:S01]  /*75a0*/  MOV R20, 0x75f0 ;  /* 0x000075f000147802 */ /* 0x000fe20000000f00 */
[----:B------:R-:W-:Y:S02]  /*75b0*/  IMAD.MOV.U32 R10, RZ, RZ, R18 ;  /* 0x000000ffff0a7224 */ /* 0x000fe400078e0012 */
[----:B------:R-:W-:Y:S02]  /*75c0*/  IMAD.MOV.U32 R11, RZ, RZ, R17 ;  /* 0x000000ffff0b7224 */ /* 0x000fe400078e0011 */
[----:B------:R-:W-:-:S07]  /*75d0*/  IMAD.MOV.U32 R21, RZ, RZ, 0x0 ;  /* 0x00000000ff157424 */ /* 0x000fce00078e00ff */
[----:B------:R-:W-:Y:S05]  /*75e0*/  CALL.REL.NOINC `($_Z19execSolutionsKernelP13ConstellationPjii$_Z5SQd1BiiiiiiiiiPli) ;  /* 0xffffffdc00f87944 */ /* 0x000fea0003c3ffff */
.L_x_142:
[----:B------:R-:W-:Y:S05]  /*75f0*/  BSYNC.RECONVERGENT B6 ;  /* 0x0000000000067941 */ /* 0x000fea0003800200 */
.L_x_141:
[----:B------:R-:W-:-:S13]  /*7600*/  ISETP.NE.AND P0, PT, R26, RZ, PT ;  /* 0x000000ff1a00720c */ /* 0x000fda0003f05270 */
[----:B------:R-:W-:Y:S05]  /*7610*/  @P0 BRA `(.L_x_143) ;  /* 0xfffffffc009c0947 */ /* 0x000fea000383ffff */
.L_x_136:
[----:B------:R-:W-:Y:S05]  /*7620*/  BSYNC.RECONVERGENT B8 ;  /* 0x0000000000087941 */ /* 0x000fea0003800200 */
.L_x_134:
        /* <DEDUP_REMOVED lines=20> */
        .type           $_Z19execSolutionsKernelP13ConstellationPjii$_Z7SQd1BlBiiiiiiiiiPli,@function
        .size           $_Z19execSolutionsKernelP13ConstellationPjii$_Z7SQd1BlBiiiiiiiiiPli,($_Z19execSolutionsKernelP13ConstellationPjii$_Z7SQd2BkBiiiiiiiiiPli - $_Z19execSolutionsKernelP13ConstellationPjii$_Z7SQd1BlBiiiiiiiiiPli)
$_Z19execSolutionsKernelP13ConstellationPjii$_Z7SQd1BlBiiiiiiiiiPli:
        /* <DEDUP_REMOVED lines=33> */
.L_x_150:
        /* <DEDUP_REMOVED lines=21> */
[----:B------:R-:W-:Y:S05]  /*7ad0*/  CALL.REL.NOINC `($_Z19execSolutionsKernelP13ConstellationPjii$_Z7SQd1BlBiiiiiiiiiPli) ;  /* 0xfffffffc00247944 */ /* 0x000fea0003c3ffff */
.L_x_149:
[----:B------:R-:W-:Y:S05]  /*7ae0*/  BSYNC.RECONVERGENT B6 ;  /* 0x0000000000067941 */ /* 0x000fea0003800200 */
.L_x_148:
[----:B------:R-:W-:-:S13]  /*7af0*/  ISETP.NE.AND P0, PT, R25, RZ, PT ;  /* 0x000000ff1900720c */ /* 0x000fda0003f05270 */
[----:B------:R-:W-:Y:S05]  /*7b00*/  @P0 BRA `(.L_x_150) ;  /* 0xfffffffc009c0947 */ /* 0x000fea000383ffff */
[----:B------:R-:W-:Y:S05]  /*7b10*/  BSYNC.RECONVERGENT B7 ;  /* 0x0000000000077941 */ /* 0x000fea0003800200 */
.L_x_147:
[----:B------:R-:W-:Y:S05]  /*7b20*/  BRA `(.L_x_146) ;  /* 0x0000000000a47947 */ /* 0x000fea0003800000 */
.L_x_145:
[----:B------:R-:W-:-:S13]  /*7b30*/  ISETP.NE.AND P0, PT, R25, RZ, PT ;  /* 0x000000ff1900720c */ /* 0x000fda0003f05270 */
[----:B------:R-:W-:Y:S05]  /*7b40*/  @!P0 BRA `(.L_x_146) ;  /* 0x00000000009c8947 */ /* 0x000fea0003800000 */
[----:B------:R-:W-:-:S07]  /*7b50*/  VIADD R2, R7, 0x2 ;  /* 0x0000000207027836 */ /* 0x000fce0000000000 */
.L_x_154:
[----:B------:R-:W-:Y:S01]  /*7b60*/  IMAD.MOV R0, RZ, RZ, -R25 ;  /* 0x000000ffff007224 */ /* 0x000fe200078e0a19 */
[----:B------:R-:W-:Y:S04]  /*7b70*/  BSSY.RECONVERGENT B6, `(.L_x_151) ;  /* 0x0000022000067945 */ /* 0x000fe80003800200 */
[----:B------:R-:W-:-:S04]  /*7b80*/  LOP3.LUT R0, R25, R0, RZ, 0xc0, !PT ;  /* 0x0000000019007212 */ /* 0x000fc800078ec0ff */
[C---:B------:R-:W-:Y:S01]  /*7b90*/  LOP3.LUT R4, R0.reuse, R24, RZ, 0xfc, !PT ;  /* 0x0000001800047212 */ /* 0x040fe200078efcff */
[----:B------:R-:W-:Y:S01]  /*7ba0*/  IMAD.IADD R25, R25, 0x1, -R0 ;  /* 0x0000000119197824 */ /* 0x000fe200078e0a00 */
[C---:B------:R-:W-:Y:S02]  /*7bb0*/  LOP3.LUT R3, R0.reuse, R23, RZ, 0xfc, !PT ;  /* 0x0000001700037212 */ /* 0x040fe400078efcff */
[----:B------:R-:W-:Y:S02]  /*7bc0*/  LOP3.LUT R6, R0, R22, RZ, 0xfc, !PT ;  /* 0x0000001600067212 */ /* 0x000fe400078efcff */
[----:B------:R-:W-:Y:S02]  /*7bd0*/  LEA R4, R4, 0x1, 0x2 ;  /* 0x0000000104047811 */ /* 0x000fe400078e10ff */
[----:B------:R-:W-:-:S04]  /*7be0*/  SHF.R.S32.HI R5, RZ, 0x2, R3 ;  /* 0x00000002ff057819 */ /* 0x000fc80000011403 */
[----:B------:R-:W-:-:S04]  /*7bf0*/  LOP3.LUT R8, R4, R5, R6, 0xfe, !PT ;  /* 0x0000000504087212 */ /* 0x000fc800078efe06 */
[----:B------:R-:W-:-:S13]  /*7c00*/  ISETP.NE.AND P0, PT, R8, -0x1, PT ;  /* 0xffffffff0800780c */ /* 0x000fda0003f05270 */
[----:B------:R-:W-:Y:S05]  /*7c10*/  @!P0 BRA `(.L_x_152) ;  /* 0x00000000005c8947 */ /* 0x000fea0003800000 */
[----:B------:R-:W-:Y:S02]  /*7c20*/  ISETP.GE.AND P0, PT, R2, R19, PT ;  /* 0x000000130200720c */ /* 0x000fe40003f06270 */
[----:B------:R-:W-:-:S11]  /*7c30*/  LOP3.LUT R8, RZ, R8, RZ, 0x33, !PT ;  /* 0x00000008ff087212 */ /* 0x000fd600078e33ff */
[----:B------:R-:W-:Y:S05]  /*7c40*/  @P0 BRA `(.L_x_153) ;  /* 0x0000000000340947 */ /* 0x000fea0003800000 */
[----:B------:R-:W-:Y:S01]  /*7c50*/  SHF.R.S32.HI R0, RZ, 0x3, R3 ;  /* 0x00000003ff007819 */ /* 0x000fe20000011403 */
[----:B------:R-:W-:-:S05]  /*7c60*/  IMAD.SHL.U32 R3, R4, 0x2, RZ ;  /* 0x0000000204037824 */ /* 0x000fca00078e00ff */
        /* <DEDUP_REMOVED lines=9> */
[----:B------:R-:W-:Y:S05]  /*7d00*/  CALL.REL.NOINC `($_Z19execSolutionsKernelP13ConstellationPjii$_Z5SQd1BiiiiiiiiiPli) ;  /* 0xffffffd800307944 */ /* 0x000fea0003c3ffff */
[----:B------:R-:W-:Y:S05]  /*7d10*/  BRA `(.L_x_152) ;  /* 0x00000000001c7947 */ /* 0x000fea0003800000 */
.L_x_153:
[----:B------:R-:W-:Y:S01]  /*7d20*/  IMAD.MOV.U32 R7, RZ, RZ, R2 ;  /* 0x000000ffff077224 */ /* 0x000fe200078e0002 */
[----:B------:R-:W-:Y:S01]  /*7d30*/  MOV R9, R19 ;  /* 0x0000001300097202 */ /* 0x000fe20000000f00 */
[----:B------:R-:W-:Y:S01]  /*7d40*/  IMAD.MOV.U32 R10, RZ, RZ, R17 ;  /* 0x000000ffff0a7224 */ /* 0x000fe200078e0011 */
[----:B------:R-:W-:Y:S01]  /*7d50*/  MOV R20, 0x7d90 ;  /* 0x00007d9000147802 */ /* 0x000fe20000000f00 */
[----:B------:R-:W-:Y:S02]  /*7d60*/  IMAD.MOV.U32 R11, RZ, RZ, R16 ;  /* 0x000000ffff0b7224 */ /* 0x000fe400078e0010 */
[----:B------:R-:W-:-:S07]  /*7d70*/  IMAD.MOV.U32 R21, RZ, RZ, 0x0 ;  /* 0x00000000ff157424 */ /* 0x000fce00078e00ff */
[----:B------:R-:W-:Y:S05]  /*7d80*/  CALL.REL.NOINC `($_Z19execSolutionsKernelP13ConstellationPjii$_Z5SQd1BiiiiiiiiiPli) ;  /* 0xffffffd800107944 */ /* 0x000fea0003c3ffff */
.L_x_152:
[----:B------:R-:W-:Y:S05]  /*7d90*/  BSYNC.RECONVERGENT B6 ;  /* 0x0000000000067941 */ /* 0x000fea0003800200 */
.L_x_151:
[----:B------:R-:W-:-:S13]  /*7da0*/  ISETP.NE.AND P0, PT, R25, RZ, PT ;  /* 0x000000ff1900720c */ /* 0x000fda0003f05270 */
[----:B------:R-:W-:Y:S05]  /*7db0*/  @P0 BRA `(.L_x_154) ;  /* 0xfffffffc00680947 */ /* 0x000fea000383ffff */
.L_x_146:
[----:B------:R-:W-:Y:S05]  /*7dc0*/  BSYNC.RECONVERGENT B8 ;  /* 0x0000000000087941 */ /* 0x000fea0003800200 */
.L_x_144:
        /* <DEDUP_REMOVED lines=19> */
        .type           $_Z19execSolutionsKernelP13ConstellationPjii$_Z7SQd2BkBiiiiiiiiiPli,@function
        .size           $_Z19execSolutionsKernelP13ConstellationPjii$_Z7SQd2BkBiiiiiiiiiPli,($_Z19execSolutionsKernelP13ConstellationPjii$_Z7SQd2BlBiiiiiiiiiPli - $_Z19execSolutionsKernelP13ConstellationPjii$_Z7SQd2BkBiiiiiiiiiPli)
$_Z19execSolutionsKernelP13ConstellationPjii$_Z7SQd2BkBiiiiiiiiiPli:
        /* <DEDUP_REMOVED lines=23> */
[----:B----4-:R-:W-:-:S03]  /*8070*/  IMAD.MOV.U32 R19, RZ, RZ, R10 ;  /* 0x000000ffff137224 */ /* 0x010fc600078e000a */
[----:B------:R4:W-:Y:S01]  /*8080*/  STL [R1+0x4], R16 ;  /* 0x0000041001007387 */ /* 0x0009e20000100800 */
[----:B-----5:R-:W-:Y:S02]  /*8090*/  IMAD.MOV.U32 R18, RZ, RZ, R12 ;  /* 0x000000ffff127224 */ /* 0x020fe400078e000c */
[----:B---3--:R-:W-:Y:S01]  /*80a0*/  IMAD.MOV.U32 R17, RZ, RZ, R13 ;  /* 0x000000ffff117224 */ /* 0x008fe200078e000d */
[----:B----4-:R-:W-:Y:S02]  /*80b0*/  MOV R16, R11 ;  /* 0x0000000b00107202 */ /* 0x010fe40000000f00 */
[----:B------:R-:W-:Y:S01]  /*80c0*/  ISETP.NE.AND P0, PT, R7, R19, PT ;  /* 0x000000130700720c */ /* 0x000fe20003f05270 */
[----:B------:R-:W-:-:S12]  /*80d0*/  IMAD.MOV.U32 R26, RZ, RZ, R8 ;  /* 0x000000ffff1a7224 */ /* 0x000fd800078e0008 */
[----:B012---:R-:W-:Y:S05]  /*80e0*/  @!P0 BRA `(.L_x_156) ;  /* 0x0000000000808947 */ /* 0x007fea0003800000 */
[----:B------:R-:W-:-:S13]  /*80f0*/  ISETP.NE.AND P0, PT, R26, RZ, PT ;  /* 0x000000ff1a00720c */ /* 0x000fda0003f05270 */
[----:B------:R-:W-:Y:S05]  /*8100*/  @!P0 BRA `(.L_x_157) ;  /* 0x0000000000f48947 */ /* 0x000fea0003800000 */
[----:B------:R-:W-:Y:S01]  /*8110*/  BSSY.RECONVERGENT B7, `(.L_x_158) ;  /* 0x000001c000077945 */ /* 0x000fe20003800200 */
[----:B------:R-:W-:-:S07]  /*8120*/  VIADD R2, R7, 0x1 ;  /* 0x0000000107027836 */ /* 0x000fce0000000000 */
.L_x_161:
        /* <DEDUP_REMOVED lines=22> */
[----:B------:R-:W-:Y:S05]  /*8290*/  CALL.REL.NOINC `($_Z19execSolutionsKernelP13ConstellationPjii$_Z7SQd2BkBiiiiiiiiiPli) ;  /* 0xfffffffc00187944 */ /* 0x000fea0003c3ffff */
.L_x_160:
[----:B------:R-:W-:Y:S05]  /*82a0*/  BSYNC.RECONVERGENT B6 ;  /* 0x0000000000067941 */ /* 0x000fea0003800200 */
.L_x_159:
[----:B------:R-:W-:-:S13]  /*82b0*/  ISETP.NE.AND P0, PT, R26, RZ, PT ;  /* 0x000000ff1a00720c */ /* 0x000fda0003f05270 */
[----:B------:R-:W-:Y:S05]  /*82c0*/  @P0 BRA `(.L_x_161) ;  /* 0xfffffffc00980947 */ /* 0x000fea000383ffff */
[----:B------:R-:W-:Y:S05]  /*82d0*/  BSYNC.RECONVERGENT B7 ;  /* 0x0000000000077941 */ /* 0x000fea0003800200 */
.L_x_158:
[----:B------:R-:W-:Y:S05]  /*82e0*/  BRA `(.L_x_157) ;  /* 0x00000000007c7947 */ /* 0x000fea0003800000 */
.L_x_156:
[----:B------:R-:W-:-:S13]  /*82f0*/  ISETP.NE.AND P0, PT, R26, RZ, PT ;  /* 0x000000ff1a00720c */ /* 0x000fda0003f05270 */
[----:B------:R-:W-:Y:S05]  /*8300*/  @!P0 BRA `(.L_x_157) ;  /* 0x0000000000748947 */ /* 0x000fea0003800000 */
[----:B------:R-:W-:Y:S02]  /*8310*/  VIADD R16, R16, 0xfffffffd ;  /* 0xfffffffd10107836 */ /* 0x000fe40000000000 */
[----:B------:R-:W-:Y:S02]  /*8320*/  IMAD.MOV.U32 R3, RZ, RZ, 0x1 ;  /* 0x00000001ff037424 */ /* 0x000fe400078e00ff */
[----:B------:R-:W-:-:S03]  /*8330*/  VIADD R2, R7, 0x2 ;  /* 0x0000000207027836 */ /* 0x000fc60000000000 */
[----:B------:R-:W-:-:S07]  /*8340*/  SHF.L.U32 R16, R3, R16, RZ ;  /* 0x0000001003107219 */ /* 0x000fce00000006ff */
.L_x_164:
[----:B------:R-:W-:Y:S01]  /*8350*/  IMAD.MOV R3, RZ, RZ, -R26 ;  /* 0x000000ffff037224 */ /* 0x000fe200078e0a1a */
[----:B------:R-:W-:Y:S04]  /*8360*/  BSSY.RECONVERGENT B6, `(.L_x_162) ;  /* 0x0000015000067945 */ /* 0x000fe80003800200 */
[----:B------:R-:W-:-:S04]  /*8370*/  LOP3.LUT R0, R26, R3, RZ, 0xc0, !PT ;  /* 0x000000031a007212 */ /* 0x000fc800078ec0ff */
[----:B------:R-:W-:Y:S01]  /*8380*/  LOP3.LUT R5, R0, R24, RZ, 0xfc, !PT ;  /* 0x0000001800057212 */ /* 0x000fe200078efcff */
[----:B------:R-:W-:Y:S01]  /*8390*/  IMAD.IADD R26, R26, 0x1, -R0 ;  /* 0x000000011a1a7824 */ /* 0x000fe200078e0a00 */
[C---:B------:R-:W-:Y:S02]  /*83a0*/  LOP3.LUT R4, R0.reuse, R25, RZ, 0xfc, !PT ;  /* 0x0000001900047212 */ /* 0x040fe400078efcff */
[----:B------:R-:W-:Y:S02]  /*83b0*/  LOP3.LUT R6, R0, R23, RZ, 0xfc, !PT ;  /* 0x0000001700067212 */ /* 0x000fe400078efcff */
[----:B------:R-:W-:Y:S02]  /*83c0*/  SHF.R.S32.HI R5, RZ, 0x2, R5 ;  /* 0x00000002ff057819 */ /* 0x000fe40000011405 */
[----:B------:R-:W-:Y:S02]  /*83d0*/  SHF.L.U32 R4, R4, 0x2, RZ ;  /* 0x0000000204047819 */ /* 0x000fe400000006ff */
[----:B------:R-:W-:-:S04]  /*83e0*/  LOP3.LUT R3, R5, R6, R16, 0xfe, !PT ;  /* 0x0000000605037212 */ /* 0x000fc800078efe10 */
[----:B------:R-:W-:-:S04]  /*83f0*/  LOP3.LUT R8, R3, R4, RZ, 0xfc, !PT ;  /* 0x0000000403087212 */ /* 0x000fc800078efcff */
[----:B------:R-:W-:-:S13]  /*8400*/  ISETP.NE.AND P0, PT, R8, -0x1, PT ;  /* 0xffffffff0800780c */ /* 0x000fda0003f05270 */
[----:B------:R-:W-:Y:S05]  /*8410*/  @!P0 BRA `(.L_x_163) ;  /* 0x0000000000248947 */ /* 0x000fea0003800000 */
[----:B------:R-:W-:Y:S01]  /*8420*/  HFMA2 R21, -RZ, RZ, 0, 0 ;  /* 0x00000000ff157431 */ /* 0x000fe200000001ff */
[----:B------:R-:W-:Y:S01]  /*8430*/  LOP3.LUT R8, RZ, R8, RZ, 0x33, !PT ;  /* 0x00000008ff087212 */ /* 0x000fe200078e33ff */
[----:B------:R-:W-:Y:S01]  /*8440*/  IMAD.MOV.U32 R7, RZ, RZ, R2 ;  /* 0x000000ffff077224 */ /* 0x000fe200078e0002 */
[----:B------:R-:W-:Y:S01]  /*8450*/  LOP3.LUT R5, R5, R16, RZ, 0xfc, !PT ;  /* 0x0000001005057212 */ /* 0x000fe200078efcff */
[----:B------:R-:W-:Y:S01]  /*8460*/  IMAD.MOV.U32 R9, RZ, RZ, R22 ;  /* 0x000000ffff097224 */ /* 0x000fe200078e0016 */
[----:B------:R-:W-:Y:S01]  /*8470*/  MOV R20, 0x84b0 ;  /* 0x000084b000147802 */ /* 0x000fe20000000f00 */
[----:B------:R-:W-:Y:S02]  /*8480*/  IMAD.MOV.U32 R10, RZ, RZ, R18 ;  /* 0x000000ffff0a7224 */ /* 0x000fe400078e0012 */
[----:B------:R-:W-:-:S07]  /*8490*/  IMAD.MOV.U32 R11, RZ, RZ, R17 ;  /* 0x000000ffff0b7224 */ /* 0x000fce00078e0011 */
[----:B------:R-:W-:Y:S05]  /*84a0*/  CALL.REL.NOINC `($_Z19execSolutionsKernelP13ConstellationPjii$_Z5SQd2BiiiiiiiiiPli) ;  /* 0xffffffd400c87944 */ /* 0x000fea0003c3ffff */
.L_x_163:
[----:B------:R-:W-:Y:S05]  /*84b0*/  BSYNC.RECONVERGENT B6 ;  /* 0x0000000000067941 */ /* 0x000fea0003800200 */
.L_x_162:
[----:B------:R-:W-:-:S13]  /*84c0*/  ISETP.NE.AND P0, PT, R26, RZ, PT ;  /* 0x000000ff1a00720c */ /* 0x000fda0003f05270 */
[----:B------:R-:W-:Y:S05]  /*84d0*/  @P0 BRA `(.L_x_164) ;  /* 0xfffffffc009c0947 */ /* 0x000fea000383ffff */
.L_x_157:
[----:B------:R-:W-:Y:S05]  /*84e0*/  BSYNC.RECONVERGENT B8 ;  /* 0x0000000000087941 */ /* 0x000fea0003800200 */
.L_x_155:
        /* <DEDUP_REMOVED lines=20> */
        .type           $_Z19execSolutionsKernelP13ConstellationPjii$_Z7SQd2BlBiiiiiiiiiPli,@function
        .size           $_Z19execSolutionsKernelP13ConstellationPjii$_Z7SQd2BlBiiiiiiiiiPli,($_Z19execSolutionsKernelP13ConstellationPjii$_Z8SQBkBjrBiiiiiiiiiPli - $_Z19execSolutionsKernelP13ConstellationPjii$_Z7SQd2BlBiiiiiiiiiPli)
$_Z19execSolutionsKernelP13ConstellationPjii$_Z7SQd2BlBiiiiiiiiiPli:
        /* <DEDUP_REMOVED lines=33> */
.L_x_171:
        /* <DEDUP_REMOVED lines=21> */
[----:B------:R-:W-:Y:S05]  /*8990*/  CALL.REL.NOINC `($_Z19execSolutionsKernelP13ConstellationPjii$_Z7SQd2BlBiiiiiiiiiPli) ;  /* 0xfffffffc00247944 */ /* 0x000fea0003c3ffff */
.L_x_170:
[----:B------:R-:W-:Y:S05]  /*89a0*/  BSYNC.RECONVERGENT B6 ;  /* 0x0000000000067941 */ /* 0x000fea0003800200 */
.L_x_169:
[----:B------:R-:W-:-:S13]  /*89b0*/  ISETP.NE.AND P0, PT, R25, RZ, PT ;  /* 0x000000ff1900720c */ /* 0x000fda0003f05270 */
[----:B------:R-:W-:Y:S05]  /*89c0*/  @P0 BRA `(.L_x_171) ;  /* 0xfffffffc009c0947 */ /* 0x000fea000383ffff */
[----:B------:R-:W-:Y:S05]  /*89d0*/  BSYNC.RECONVERGENT B7 ;  /* 0x0000000000077941 */ /* 0x000fea0003800200 */
.L_x_168:
[----:B------:R-:W-:Y:S05]  /*89e0*/  BRA `(.L_x_167) ;  /* 0x00000000006c7947 */ /* 0x000fea0003800000 */
.L_x_166:
[----:B------:R-:W-:-:S13]  /*89f0*/  ISETP.NE.AND P0, PT, R25, RZ, PT ;  /* 0x000000ff1900720c */ /* 0x000fda0003f05270 */
[----:B------:R-:W-:Y:S05]  /*8a00*/  @!P0 BRA `(.L_x_167) ;  /* 0x0000000000648947 */ /* 0x000fea0003800000 */
[----:B------:R-:W-:-:S07]  /*8a10*/  VIADD R2, R7, 0x2 ;  /* 0x0000000207027836 */ /* 0x000fce0000000000 */
.L_x_174:
[----:B------:R-:W-:Y:S01]  /*8a20*/  IMAD.MOV R0, RZ, RZ, -R25 ;  /* 0x000000ffff007224 */ /* 0x000fe200078e0a19 */
[----:B------:R-:W-:Y:S04]  /*8a30*/  BSSY.RECONVERGENT B6, `(.L_x_172) ;  /* 0x0000014000067945 */ /* 0x000fe80003800200 */
[----:B------:R-:W-:-:S04]  /*8a40*/  LOP3.LUT R0, R25, R0, RZ, 0xc0, !PT ;  /* 0x0000000019007212 */ /* 0x000fc800078ec0ff */
[C---:B------:R-:W-:Y:S02]  /*8a50*/  LOP3.LUT R4, R0.reuse, R24, RZ, 0xfc, !PT ;  /* 0x0000001800047212 */ /* 0x040fe400078efcff */
[C---:B------:R-:W-:Y:S02]  /*8a60*/  LOP3.LUT R5, R0.reuse, R23, RZ, 0xfc, !PT ;  /* 0x0000001700057212 */ /* 0x040fe400078efcff */
[----:B------:R-:W-:Y:S01]  /*8a70*/  LOP3.LUT R6, R0, R22, RZ, 0xfc, !PT ;  /* 0x0000001600067212 */ /* 0x000fe200078efcff */
[----:B------:R-:W-:Y:S01]  /*8a80*/  IMAD.SHL.U32 R4, R4, 0x4, RZ ;  /* 0x0000000404047824 */ /* 0x000fe200078e00ff */
[----:B------:R-:W-:Y:S02]  /*8a90*/  SHF.R.S32.HI R5, RZ, 0x2, R5 ;  /* 0x00000002ff057819 */ /* 0x000fe40000011405 */
[----:B------:R-:W-:Y:S02]  /*8aa0*/  IADD3 R25, PT, PT, -R0, R25, RZ ;  /* 0x0000001900197210 */ /* 0x000fe40007ffe1ff */
[----:B------:R-:W-:-:S04]  /*8ab0*/  LOP3.LUT R8, R4, R5, R6, 0xfe, !PT ;  /* 0x0000000504087212 */ /* 0x000fc800078efe06 */
[----:B------:R-:W-:-:S13]  /*8ac0*/  ISETP.GT.U32.AND P0, PT, R8, -0x3, PT ;  /* 0xfffffffd0800780c */ /* 0x000fda0003f04070 */
[----:B------:R-:W-:Y:S05]  /*8ad0*/  @P0 BRA `(.L_x_173) ;  /* 0x0000000000240947 */ /* 0x000fea0003800000 */
[----:B------:R-:W-:Y:S01]  /*8ae0*/  HFMA2 R21, -RZ, RZ, 0, 0 ;  /* 0x00000000ff157431 */ /* 0x000fe200000001ff */
[----:B------:R-:W-:Y:S01]  /*8af0*/  LOP3.LUT R8, R8, 0x7ffffffe, RZ, 0xc, !PT ;  /* 0x7ffffffe08087812 */ /* 0x000fe200078e0cff */
[----:B------:R-:W-:Y:S01]  /*8b00*/  VIADD R4, R4, 0x1 ;  /* 0x0000000104047836 */ /* 0x000fe20000000000 */
[----:B------:R-:W-:Y:S01]  /*8b10*/  MOV R20, 0x8b70 ;  /* 0x00008b7000147802 */ /* 0x000fe20000000f00 */
[----:B------:R-:W-:Y:S02]  /*8b20*/  IMAD.MOV.U32 R7, RZ, RZ, R2 ;  /* 0x000000ffff077224 */ /* 0x000fe400078e0002 */
[----:B------:R-:W-:Y:S02]  /*8b30*/  IMAD.MOV.U32 R9, RZ, RZ, R19 ;  /* 0x000000ffff097224 */ /* 0x000fe400078e0013 */
[----:B------:R-:W-:Y:S02]  /*8b40*/  IMAD.MOV.U32 R10, RZ, RZ, R17 ;  /* 0x000000ffff0a7224 */ /* 0x000fe400078e0011 */
[----:B------:R-:W-:-:S07]  /*8b50*/  IMAD.MOV.U32 R11, RZ, RZ, R16 ;  /* 0x000000ffff0b7224 */ /* 0x000fce00078e0010 */
[----:B------:R-:W-:Y:S05]  /*8b60*/  CALL.REL.NOINC `($_Z19execSolutionsKernelP13ConstellationPjii$_Z5SQd2BiiiiiiiiiPli) ;  /* 0xffffffd000187944 */ /* 0x000fea0003c3ffff */
.L_x_173:
[----:B------:R-:W-:Y:S05]  /*8b70*/  BSYNC.RECONVERGENT B6 ;  /* 0x0000000000067941 */ /* 0x000fea0003800200 */
.L_x_172:
[----:B------:R-:W-:-:S13]  /*8b80*/  ISETP.NE.AND P0, PT, R25, RZ, PT ;  /* 0x000000ff1900720c */ /* 0x000fda0003f05270 */
[----:B------:R-:W-:Y:S05]  /*8b90*/  @P0 BRA `(.L_x_174) ;  /* 0xfffffffc00a00947 */ /* 0x000fea000383ffff */
.L_x_167:
[----:B------:R-:W-:Y:S05]  /*8ba0*/  BSYNC.RECONVERGENT B8 ;  /* 0x0000000000087941 */ /* 0x000fea0003800200 */
.L_x_165:
        /* <DEDUP_REMOVED lines=19> */
        .type           $_Z19execSolutionsKernelP13ConstellationPjii$_Z8SQBkBjrBiiiiiiiiiPli,@function
        .size           $_Z19execSolutionsKernelP13ConstellationPjii$_Z8SQBkBjrBiiiiiiiiiPli,($_Z19execSolutionsKernelP13ConstellationPjii$_Z8SQBlBjrBiiiiiiiiiPli - $_Z19execSolutionsKernelP13ConstellationPjii$_Z8SQBkBjrBiiiiiiiiiPli)
$_Z19execSolutionsKernelP13ConstellationPjii$_Z8SQBkBjrBiiiiiiiiiPli:
        /* <DEDUP_REMOVED lines=25> */
[----:B-----5:R-:W-:-:S03]  /*8e70*/  MOV R19, R11 ;  /* 0x0000000b00137202 */ /* 0x020fc60000000f00 */
[----:B------:R5:W-:Y:S01]  /*8e80*/  STL [R1+0x4], R16 ;  /* 0x0000041001007387 */ /* 0x000be20000100800 */
[----:B---3--:R-:W-:Y:S02]  /*8e90*/  IMAD.MOV.U32 R18, RZ, RZ, R12 ;  /* 0x000000ffff127224 */ /* 0x008fe400078e000c */
[----:B----4-:R-:W-:Y:S02]  /*8ea0*/  IMAD.MOV.U32 R17, RZ, RZ, R13 ;  /* 0x000000ffff117224 */ /* 0x010fe400078e000d */
[----:B-----5:R-:W-:Y:S01]  /*8eb0*/  IMAD.MOV.U32 R16, RZ, RZ, R14 ;  /* 0x000000ffff107224 */ /* 0x020fe200078e000e */
[----:B------:R-:W-:Y:S02]  /*8ec0*/  ISETP.NE.AND P0, PT, R7, R19, PT ;  /* 0x000000130700720c */ /* 0x000fe40003f05270 */
[----:B------:R-:W-:-:S11]  /*8ed0*/  MOV R27, R8 ;  /* 0x00000008001b7202 */ /* 0x000fd60000000f00 */
[----:B012---:R-:W-:Y:S05]  /*8ee0*/  @!P0 BRA `(.L_x_176) ;  /* 0x0000000000848947 */ /* 0x007fea0003800000 */
[----:B------:R-:W-:-:S13]  /*8ef0*/  ISETP.NE.AND P0, PT, R27, RZ, PT ;  /* 0x000000ff1b00720c */ /* 0x000fda0003f05270 */
[----:B------:R-:W-:Y:S05]  /*8f00*/  @!P0 BRA `(.L_x_177) ;  /* 0x0000000000fc8947 */ /* 0x000fea0003800000 */
[----:B------:R-:W-:Y:S01]  /*8f10*/  BSSY.RECONVERGENT B7, `(.L_x_178) ;  /* 0x000001d000077945 */ /* 0x000fe20003800200 */
[----:B------:R-:W-:-:S07]  /*8f20*/  VIADD R2, R7, 0x1 ;  /* 0x0000000107027836 */ /* 0x000fce0000000000 */
.L_x_181:
        /* <DEDUP_REMOVED lines=22> */
[----:B------:R-:W-:-:S07]  /*9090*/  IMAD.MOV.U32 R14, RZ, RZ, R16 ;  /* 0x000000ffff0e7224 */ /* 0x000fce00078e0010 */
[----:B------:R-:W-:Y:S05]  /*90a0*/  CALL.REL.NOINC `($_Z19execSolutionsKernelP13ConstellationPjii$_Z8SQBkBjrBiiiiiiiiiPli) ;  /* 0xfffffffc000c7944 */ /* 0x000fea0003c3ffff */
.L_x_180:
[----:B------:R-:W-:Y:S05]  /*90b0*/  BSYNC.RECONVERGENT B6 ;  /* 0x0000000000067941 */ /* 0x000fea0003800200 */
.L_x_179:
[----:B------:R-:W-:-:S13]  /*90c0*/  ISETP.NE.AND P0, PT, R27, RZ, PT ;  /* 0x000000ff1b00720c */ /* 0x000fda0003f05270 */
[----:B------:R-:W-:Y:S05]  /*90d0*/  @P0 BRA `(.L_x_181) ;  /* 0xfffffffc00940947 */ /* 0x000fea000383ffff */
[----:B------:R-:W-:Y:S05]  /*90e0*/  BSYNC.RECONVERGENT B7 ;  /* 0x0000000000077941 */ /* 0x000fea0003800200 */
.L_x_178:
[----:B------:R-:W-:Y:S05]  /*90f0*/  BRA `(.L_x_177) ;  /* 0x0000000000807947 */ /* 0x000fea0003800000 */
.L_x_176:
[----:B------:R-:W-:-:S13]  /*9100*/  ISETP.NE.AND P0, PT, R27, RZ, PT ;  /* 0x000000ff1b00720c */ /* 0x000fda0003f05270 */
[----:B------:R-:W-:Y:S05]  /*9110*/  @!P0 BRA `(.L_x_177) ;  /* 0x0000000000788947 */ /* 0x000fea0003800000 */
[----:B------:R-:W-:Y:S02]  /*9120*/  VIADD R16, R16, 0xfffffffd ;  /* 0xfffffffd10107836 */ /* 0x000fe40000000000 */
[----:B------:R-:W-:Y:S02]  /*9130*/  IMAD.MOV.U32 R3, RZ, RZ, 0x1 ;  /* 0x00000001ff037424 */ /* 0x000fe400078e00ff */
[----:B------:R-:W-:-:S03]  /*9140*/  VIADD R2, R7, 0x2 ;  /* 0x0000000207027836 */ /* 0x000fc60000000000 */
[----:B------:R-:W-:-:S07]  /*9150*/  SHF.L.U32 R16, R3, R16, RZ ;  /* 0x0000001003107219 */ /* 0x000fce00000006ff */
.L_x_184:
        /* <DEDUP_REMOVED lines=18> */
[----:B------:R-:W-:Y:S01]  /*9280*/  IMAD.MOV.U32 R10, RZ, RZ, R22 ;  /* 0x000000ffff0a7224 */ /* 0x000fe200078e0016 */
[----:B------:R-:W-:Y:S01]  /*9290*/  MOV R21, 0x0 ;  /* 0x0000000000157802 */ /* 0x000fe20000000f00 */
[----:B------:R-:W-:Y:S02]  /*92a0*/  IMAD.MOV.U32 R12, RZ, RZ, R18 ;  /* 0x000000ffff0c7224 */ /* 0x000fe400078e0012 */
[----:B------:R-:W-:-:S07]  /*92b0*/  IMAD.MOV.U32 R13, RZ, RZ, R17 ;  /* 0x000000ffff0d7224 */ /* 0x000fce00078e0011 */
[----:B------:R-:W-:Y:S05]  /*92c0*/  CALL.REL.NOINC `($_Z19execSolutionsKernelP13ConstellationPjii$_Z6SQBjrBiiiiiiiiiPli) ;  /* 0xffffffcc00e07944 */ /* 0x000fea0003c3ffff */
.L_x_183:
[----:B------:R-:W-:Y:S05]  /*92d0*/  BSYNC.RECONVERGENT B6 ;  /* 0x0000000000067941 */ /* 0x000fea0003800200 */
.L_x_182:
[----:B------:R-:W-:-:S13]  /*92e0*/  ISETP.NE.AND P0, PT, R27, RZ, PT ;  /* 0x000000ff1b00720c */ /* 0x000fda0003f05270 */
[----:B------:R-:W-:Y:S05]  /*92f0*/  @P0 BRA `(.L_x_184) ;  /* 0xfffffffc00980947 */ /* 0x000fea000383ffff */
.L_x_177:
[----:B------:R-:W-:Y:S05]  /*9300*/  BSYNC.RECONVERGENT B8 ;  /* 0x0000000000087941 */ /* 0x000fea0003800200 */
.L_x_175:
        /* <DEDUP_REMOVED lines=21> */
        .type           $_Z19execSolutionsKernelP13ConstellationPjii$_Z8SQBlBjrBiiiiiiiiiPli,@function
        .size           $_Z19execSolutionsKernelP13ConstellationPjii$_Z8SQBlBjrBiiiiiiiiiPli,($_Z19execSolutionsKernelP13ConstellationPjii$_Z8SQd1BklBiiiiiiiiiPli - $_Z19execSolutionsKernelP13ConstellationPjii$_Z8SQBlBjrBiiiiiiiiiPli)
$_Z19execSolutionsKernelP13ConstellationPjii$_Z8SQBlBjrBiiiiiiiiiPli:
        /* <DEDUP_REMOVED lines=25> */
[----:B-----5:R-:W-:Y:S02]  /*95f0*/  IMAD.MOV.U32 R18, RZ, RZ, R11 ;  /* 0x000000ffff127224 */ /* 0x020fe400078e000b */
[----:B---3--:R-:W-:Y:S02]  /*9600*/  IMAD.MOV.U32 R17, RZ, RZ, R12 ;  /* 0x000000ffff117224 */ /* 0x008fe400078e000c */
[----:B----4-:R-:W-:Y:S01]  /*9610*/  IMAD.MOV.U32 R16, RZ, RZ, R13 ;  /* 0x000000ffff107224 */ /* 0x010fe200078e000d */
[----:B------:R-:W-:Y:S01]  /*9620*/  ISETP.NE.AND P0, PT, R7, R18, PT ;  /* 0x000000120700720c */ /* 0x000fe20003f05270 */
[----:B------:R-:W-:-:S12]  /*9630*/  IMAD.MOV.U32 R26, RZ, RZ, R8 ;  /* 0x000000ffff1a7224 */ /* 0x000fd800078e0008 */
[----:B012---:R-:W-:Y:S05]  /*9640*/  @!P0 BRA `(.L_x_186) ;  /* 0x0000000000808947 */ /* 0x007fea0003800000 */
[----:B------:R-:W-:-:S13]  /*9650*/  ISETP.NE.AND P0, PT, R26, RZ, PT ;  /* 0x000000ff1a00720c */ /* 0x000fda0003f05270 */
[----:B------:R-:W-:Y:S05]  /*9660*/  @!P0 BRA `(.L_x_187) ;  /* 0x0000000000e88947 */ /* 0x000fea0003800000 */
[----:B------:R-:W-:Y:S01]  /*9670*/  BSSY.RECONVERGENT B7, `(.L_x_188) ;  /* 0x000001c000077945 */ /* 0x000fe20003800200 */
[----:B------:R-:W-:-:S07]  /*9680*/  IADD3 R2, PT, PT, R7, 0x1, RZ ;  /* 0x0000000107027810 */ /* 0x000fce0007ffe0ff */
.L_x_191:
        /* <DEDUP_REMOVED lines=23> */
.L_x_190:
[----:B------:R-:W-:Y:S05]  /*9800*/  BSYNC.RECONVERGENT B6 ;  /* 0x0000000000067941 */ /* 0x000fea0003800200 */
.L_x_189:
[----:B------:R-:W-:-:S13]  /*9810*/  ISETP.NE.AND P0, PT, R26, RZ, PT ;  /* 0x000000ff1a00720c */ /* 0x000fda0003f05270 */
[----:B------:R-:W-:Y:S05]  /*9820*/  @P0 BRA `(.L_x_191) ;  /* 0xfffffffc00980947 */ /* 0x000fea000383ffff */
[----:B------:R-:W-:Y:S05]  /*9830*/  BSYNC.RECONVERGENT B7 ;  /* 0x0000000000077941 */ /* 0x000fea0003800200 */
.L_x_188:
[----:B------:R-:W-:Y:S05]  /*9840*/  BRA `(.L_x_187) ;  /* 0x0000000000707947 */ /* 0x000fea0003800000 */
.L_x_186:
[----:B------:R-:W-:-:S13]  /*9850*/  ISETP.NE.AND P0, PT, R26, RZ, PT ;  /* 0x000000ff1a00720c */ /* 0x000fda0003f05270 */
[----:B------:R-:W-:Y:S05]  /*9860*/  @!P0 BRA `(.L_x_187) ;  /* 0x0000000000688947 */ /* 0x000fea0003800000 */
[----:B------:R-:W-:-:S07]  /*9870*/  VIADD R2, R7, 0x2 ;  /* 0x0000000207027836 */ /* 0x000fce0000000000 */
.L_x_194:
        /* <DEDUP_REMOVED lines=20> */
[----:B------:R-:W-:-:S07]  /*99c0*/  IMAD.MOV.U32 R21, RZ, RZ, 0x0 ;  /* 0x00000000ff157424 */ /* 0x000fce00078e00ff */
[----:B------:R-:W-:Y:S05]  /*99d0*/  CALL.REL.NOINC `($_Z19execSolutionsKernelP13ConstellationPjii$_Z6SQBjrBiiiiiiiiiPli) ;  /* 0xffffffc8001c7944 */ /* 0x000fea0003c3ffff */
.L_x_193:
[----:B------:R-:W-:Y:S05]  /*99e0*/  BSYNC.RECONVERGENT B6 ;  /* 0x0000000000067941 */ /* 0x000fea0003800200 */
.L_x_192:
[----:B------:R-:W-:-:S13]  /*99f0*/  ISETP.NE.AND P0, PT, R26, RZ, PT ;  /* 0x000000ff1a00720c */ /* 0x000fda0003f05270 */
[----:B------:R-:W-:Y:S05]  /*9a00*/  @P0 BRA `(.L_x_194) ;  /* 0xfffffffc009c0947 */ /* 0x000fea000383ffff */
.L_x_187:
[----:B------:R-:W-:Y:S05]  /*9a10*/  BSYNC.RECONVERGENT B8 ;  /* 0x0000000000087941 */ /* 0x000fea0003800200 */
.L_x_185:
        /* <DEDUP_REMOVED lines=20> */
        .type           $_Z19execSolutionsKernelP13ConstellationPjii$_Z8SQd1BklBiiiiiiiiiPli,@function
        .size           $_Z19execSolutionsKernelP13ConstellationPjii$_Z8SQd1BklBiiiiiiiiiPli,($_Z19execSolutionsKernelP13ConstellationPjii$_Z8SQd1BlkBiiiiiiiiiPli - $_Z19execSolutionsKernelP13ConstellationPjii$_Z8SQd1BklBiiiiiiiiiPli)
$_Z19execSolutionsKernelP13ConstellationPjii$_Z8SQd1BklBiiiiiiiiiPli:
        /* <DEDUP_REMOVED lines=35> */
.L_x_201:
        /* <DEDUP_REMOVED lines=22> */
[----:B------:R-:W-:Y:S05]  /*9ef0*/  CALL.REL.NOINC `($_Z19execSolutionsKernelP13ConstellationPjii$_Z8SQd1BklBiiiiiiiiiPli) ;  /* 0xfffffffc00187944 */ /* 0x000fea0003c3ffff */
.L_x_200:
[----:B------:R-:W-:Y:S05]  /*9f00*/  BSYNC.RECONVERGENT B6 ;  /* 0x0000000000067941 */ /* 0x000fea0003800200 */
.L_x_199:
[----:B------:R-:W-:-:S13]  /*9f10*/  ISETP.NE.AND P0, PT, R26, RZ, PT ;  /* 0x000000ff1a00720c */ /* 0x000fda0003f05270 */
[----:B------:R-:W-:Y:S05]  /*9f20*/  @P0 BRA `(.L_x_201) ;  /* 0xfffffffc00980947 */ /* 0x000fea000383ffff */
[----:B------:R-:W-:Y:S05]  /*9f30*/  BSYNC.RECONVERGENT B7 ;  /* 0x0000000000077941 */ /* 0x000fea0003800200 */
.L_x_198:
[----:B------:R-:W-:Y:S05]  /*9f40*/  BRA `(.L_x_197) ;  /* 0x0000000000807947 */ /* 0x000fea0003800000 */
.L_x_196:
[----:B------:R-:W-:-:S13]  /*9f50*/  ISETP.NE.AND P0, PT, R26, RZ, PT ;  /* 0x000000ff1a00720c */ /* 0x000fda0003f05270 */
[----:B------:R-:W-:Y:S05]  /*9f60*/  @!P0 BRA `(.L_x_197) ;  /* 0x0000000000788947 */ /* 0x000fea0003800000 */
[----:B------:R-:W-:Y:S02]  /*9f70*/  VIADD R16, R16, 0xfffffffc ;  /* 0xfffffffc10107836 */ /* 0x000fe40000000000 */
[----:B------:R-:W-:Y:S02]  /*9f80*/  IMAD.MOV.U32 R3, RZ, RZ, 0x1 ;  /* 0x00000001ff037424 */ /* 0x000fe400078e00ff */
[----:B------:R-:W-:-:S03]  /*9f90*/  VIADD R2, R7, 0x3 ;  /* 0x0000000307027836 */ /* 0x000fc60000000000 */
[----:B------:R-:W-:-:S07]  /*9fa0*/  SHF.L.U32 R16, R3, R16, RZ ;  /* 0x0000001003107219 */ /* 0x000fce00000006ff */
.L_x_204:
        /* <DEDUP_REMOVED lines=11> */
[----:B------:R-:W-:-:S13]  /*a060*/  ISETP.GT.U32.AND P0, PT, R8, -0x3, PT ;  /* 0xfffffffd0800780c */ /* 0x000fda0003f04070 */
[----:B------:R-:W-:Y:S05]  /*a070*/  @P0 BRA `(.L_x_203) ;  /* 0x0000000000280947 */ /* 0x000fea0003800000 */
[----:B------:R-:W-:Y:S01]  /*a080*/  LOP3.LUT R8, R8, 0x7ffffffe, RZ, 0xc, !PT ;  /* 0x7ffffffe08087812 */ /* 0x000fe200078e0cff */
[----:B------:R-:W-:Y:S01]  /*a090*/  VIADD R4, R4, 0x1 ;  /* 0x0000000104047836 */ /* 0x000fe20000000000 */
[----:B------:R-:W-:Y:S01]  /*a0a0*/  LOP3.LUT R5, R5, R16, RZ, 0xfc, !PT ;  /* 0x0000001005057212 */ /* 0x000fe200078efcff */
[----:B------:R-:W-:Y:S01]  /*a0b0*/  IMAD.MOV.U32 R7, RZ, RZ, R2 ;  /* 0x000000ffff077224 */ /* 0x000fe200078e0002 */
[----:B------:R-:W-:Y:S01]  /*a0c0*/  MOV R11, R17 ;  /* 0x00000011000b7202 */ /* 0x000fe20000000f00 */
[----:B------:R-:W-:Y:S01]  /*a0d0*/  IMAD.MOV.U32 R9, RZ, RZ, R22 ;  /* 0x000000ffff097224 */ /* 0x000fe200078e0016 */
[----:B------:R-:W-:Y:S01]  /*a0e0*/  MOV R20, 0xa120 ;  /* 0x0000a12000147802 */ /* 0x000fe20000000f00 */
[----:B------:R-:W-:Y:S02]  /*a0f0*/  IMAD.MOV.U32 R10, RZ, RZ, R18 ;  /* 0x000000ffff0a7224 */ /* 0x000fe400078e0012 */
[----:B------:R-:W-:-:S07]  /*a100*/  IMAD.MOV.U32 R21, RZ, RZ, 0x0 ;  /* 0x00000000ff157424 */ /* 0x000fce00078e00ff */
[----:B------:R-:W-:Y:S05]  /*a110*/  CALL.REL.NOINC `($_Z19execSolutionsKernelP13ConstellationPjii$_Z5SQd1BiiiiiiiiiPli) ;  /* 0xffffffb4002c7944 */ /* 0x000fea0003c3ffff */
.L_x_203:
[----:B------:R-:W-:Y:S05]  /*a120*/  BSYNC.RECONVERGENT B6 ;  /* 0x0000000000067941 */ /* 0x000fea0003800200 */
.L_x_202:
[----:B------:R-:W-:-:S13]  /*a130*/  ISETP.NE.AND P0, PT, R26, RZ, PT ;  /* 0x000000ff1a00720c */ /* 0x000fda0003f05270 */
[----:B------:R-:W-:Y:S05]  /*a140*/  @P0 BRA `(.L_x_204) ;  /* 0xfffffffc00980947 */ /* 0x000fea000383ffff */
.L_x_197:
[----:B------:R-:W-:Y:S05]  /*a150*/  BSYNC.RECONVERGENT B8 ;  /* 0x0000000000087941 */ /* 0x000fea0003800200 */
.L_x_195:
        /* <DEDUP_REMOVED lines=20> */
        .type           $_Z19execSolutionsKernelP13ConstellationPjii$_Z8SQd1BlkBiiiiiiiiiPli,@function
        .size           $_Z19execSolutionsKernelP13ConstellationPjii$_Z8SQd1BlkBiiiiiiiiiPli,($_Z19execSolutionsKernelP13ConstellationPjii$_Z8SQd2BklBiiiiiiiiiPli - $_Z19execSolutionsKernelP13ConstellationPjii$_Z8SQd1BlkBiiiiiiiiiPli)
$_Z19execSolutionsKernelP13ConstellationPjii$_Z8SQd1BlkBiiiiiiiiiPli:
        /* <DEDUP_REMOVED lines=25> */
[----:B-----5:R-:W-:Y:S01]  /*a430*/  MOV R18, R12 ;  /* 0x0000000c00127202 */ /* 0x020fe20000000f00 */
[----:B---3--:R-:W-:Y:S02]  /*a440*/  IMAD.MOV.U32 R17, RZ, RZ, R13 ;  /* 0x000000ffff117224 */ /* 0x008fe400078e000d */
        /* <DEDUP_REMOVED lines=8> */
.L_x_211:
        /* <DEDUP_REMOVED lines=22> */
[----:B------:R-:W-:Y:S05]  /*a630*/  CALL.REL.NOINC `($_Z19execSolutionsKernelP13ConstellationPjii$_Z8SQd1BlkBiiiiiiiiiPli) ;  /* 0xfffffffc00187944 */ /* 0x000fea0003c3ffff */
.L_x_210:
[----:B------:R-:W-:Y:S05]  /*a640*/  BSYNC.RECONVERGENT B6 ;  /* 0x0000000000067941 */ /* 0x000fea0003800200 */
.L_x_209:
[----:B------:R-:W-:-:S13]  /*a650*/  ISETP.NE.AND P0, PT, R26, RZ, PT ;  /* 0x000000ff1a00720c */ /* 0x000fda0003f05270 */
[----:B------:R-:W-:Y:S05]  /*a660*/  @P0 BRA `(.L_x_211) ;  /* 0xfffffffc00980947 */ /* 0x000fea000383ffff */
[----:B------:R-:W-:Y:S05]  /*a670*/  BSYNC.RECONVERGENT B7 ;  /* 0x0000000000077941 */ /* 0x000fea0003800200 */
.L_x_208:
[----:B------:R-:W-:Y:S05]  /*a680*/  BRA `(.L_x_207) ;  /* 0x0000000000807947 */ /* 0x000fea0003800000 */
.L_x_206:
[----:B------:R-:W-:-:S13]  /*a690*/  ISETP.NE.AND P0, PT, R26, RZ, PT ;  /* 0x000000ff1a00720c */ /* 0x000fda0003f05270 */
[----:B------:R-:W-:Y:S05]  /*a6a0*/  @!P0 BRA `(.L_x_207) ;  /* 0x0000000000788947 */ /* 0x000fea0003800000 */
[----:B------:R-:W-:Y:S01]  /*a6b0*/  IMAD.MOV.U32 R3, RZ, RZ, 0x1 ;  /* 0x00000001ff037424 */ /* 0x000fe200078e00ff */
[----:B------:R-:W-:Y:S01]  /*a6c0*/  IADD3 R16, PT, PT, R16, -0x3, RZ ;  /* 0xfffffffd10107810 */ /* 0x000fe20007ffe0ff */
[----:B------:R-:W-:-:S03]  /*a6d0*/  VIADD R2, R7, 0x3 ;  /* 0x0000000307027836 */ /* 0x000fc60000000000 */
[----:B------:R-:W-:-:S07]  /*a6e0*/  SHF.L.U32 R16, R3, R16, RZ ;  /* 0x0000001003107219 */ /* 0x000fce00000006ff */
.L_x_214:
        /* <DEDUP_REMOVED lines=10> */
[----:B------:R-:W-:-:S04]  /*a790*/  LOP3.LUT R8, R4, 0xfffffffd, R3, 0xf8, !PT ;  /* 0xfffffffd04087812 */ /* 0x000fc800078ef803 */
[----:B------:R-:W-:-:S13]  /*a7a0*/  ISETP.NE.AND P0, PT, R8, -0x3, PT ;  /* 0xfffffffd0800780c */ /* 0x000fda0003f05270 */
[----:B------:R-:W-:Y:S05]  /*a7b0*/  @!P0 BRA `(.L_x_213) ;  /* 0x0000000000288947 */ /* 0x000fea0003800000 */
[----:B------:R-:W-:Y:S01]  /*a7c0*/  LOP3.LUT R8, R8, 0xfffffffd, RZ, 0x3c, !PT ;  /* 0xfffffffd08087812 */ /* 0x000fe200078e3cff */
[----:B------:R-:W-:Y:S01]  /*a7d0*/  IMAD.MOV.U32 R7, RZ, RZ, R2 ;  /* 0x000000ffff077224 */ /* 0x000fe200078e0002 */
[----:B------:R-:W-:Y:S01]  /*a7e0*/  IADD3 R4, PT, PT, R4, 0x2, RZ ;  /* 0x0000000204047810 */ /* 0x000fe20007ffe0ff */
[----:B------:R-:W-:Y:S01]  /*a7f0*/  IMAD.MOV.U32 R9, RZ, RZ, R22 ;  /* 0x000000ffff097224 */ /* 0x000fe200078e0016 */
[----:B------:R-:W-:Y:S01]  /*a800*/  LOP3.LUT R5, R5, R16, RZ, 0xfc, !PT ;  /* 0x0000001005057212 */ /* 0x000fe200078efcff */
[----:B------:R-:W-:Y:S01]  /*a810*/  IMAD.MOV.U32 R10, RZ, RZ, R18 ;  /* 0x000000ffff0a7224 */ /* 0x000fe200078e0012 */
[----:B------:R-:W-:Y:S01]  /*a820*/  MOV R20, 0xa860 ;  /* 0x0000a86000147802 */ /* 0x000fe20000000f00 */
[----:B------:R-:W-:Y:S02]  /*a830*/  IMAD.MOV.U32 R11, RZ, RZ, R17 ;  /* 0x000000ffff0b7224 */ /* 0x000fe400078e0011 */
[----:B------:R-:W-:-:S07]  /*a840*/  IMAD.MOV.U32 R21, RZ, RZ, 0x0 ;  /* 0x00000000ff157424 */ /* 0x000fce00078e00ff */
[----:B------:R-:W-:Y:S05]  /*a850*/  CALL.REL.NOINC `($_Z19execSolutionsKernelP13ConstellationPjii$_Z5SQd1BiiiiiiiiiPli) ;  /* 0xffffffac005c7944 */ /* 0x000fea0003c3ffff */
.L_x_213:
[----:B------:R-:W-:Y:S05]  /*a860*/  BSYNC.RECONVERGENT B6 ;  /* 0x0000000000067941 */ /* 0x000fea0003800200 */
.L_x_212:
[----:B------:R-:W-:-:S13]  /*a870*/  ISETP.NE.AND P0, PT, R26, RZ, PT ;  /* 0x000000ff1a00720c */ /* 0x000fda0003f05270 */
[----:B------:R-:W-:Y:S05]  /*a880*/  @P0 BRA `(.L_x_214) ;  /* 0xfffffffc00980947 */ /* 0x000fea000383ffff */
.L_x_207:
[----:B------:R-:W-:Y:S05]  /*a890*/  BSYNC.RECONVERGENT B8 ;  /* 0x0000000000087941 */ /* 0x000fea0003800200 */
.L_x_205:
        /* <DEDUP_REMOVED lines=20> */
        .type           $_Z19execSolutionsKernelP13ConstellationPjii$_Z8SQd2BklBiiiiiiiiiPli,@function
        .size           $_Z19execSolutionsKernelP13ConstellationPjii$_Z8SQd2BklBiiiiiiiiiPli,($_Z19execSolutionsKernelP13ConstellationPjii$_Z8SQd2BlkBiiiiiiiiiPli - $_Z19execSolutionsKernelP13ConstellationPjii$_Z8SQd2BklBiiiiiiiiiPli)
$_Z19execSolutionsKernelP13ConstellationPjii$_Z8SQd2BklBiiiiiiiiiPli:
        /* <DEDUP_REMOVED lines=23> */
[----:B----4-:R-:W-:-:S03]  /*ab50*/  IMAD.MOV.U32 R19, RZ, RZ, R10 ;  /* 0x000000ffff137224 */ /* 0x010fc600078e000a */
        /* <DEDUP_REMOVED lines=11> */
.L_x_221:
        /* <DEDUP_REMOVED lines=22> */
[----:B------:R-:W-:Y:S05]  /*ad70*/  CALL.REL.NOINC `($_Z19execSolutionsKernelP13ConstellationPjii$_Z8SQd2BklBiiiiiiiiiPli) ;  /* 0xfffffffc00187944 */ /* 0x000fea0003c3ffff */
.L_x_220:
[----:B------:R-:W-:Y:S05]  /*ad80*/  BSYNC.RECONVERGENT B6 ;  /* 0x0000000000067941 */ /* 0x000fea0003800200 */
.L_x_219:
[----:B------:R-:W-:-:S13]  /*ad90*/  ISETP.NE.AND P0, PT, R26, RZ, PT ;  /* 0x000000ff1a00720c */ /* 0x000fda0003f05270 */
[----:B------:R-:W-:Y:S05]  /*ada0*/  @P0 BRA `(.L_x_221) ;  /* 0xfffffffc00980947 */ /* 0x000fea000383ffff */
[----:B------:R-:W-:Y:S05]  /*adb0*/  BSYNC.RECONVERGENT B7 ;  /* 0x0000000000077941 */ /* 0x000fea0003800200 */
.L_x_218:
[----:B------:R-:W-:Y:S05]  /*adc0*/  BRA `(.L_x_217) ;  /* 0x0000000000807947 */ /* 0x000fea0003800000 */
.L_x_216:
[----:B------:R-:W-:-:S13]  /*add0*/  ISETP.NE.AND P0, PT, R26, RZ, PT ;  /* 0x000000ff1a00720c */ /* 0x000fda0003f05270 */
[----:B------:R-:W-:Y:S05]  /*ade0*/  @!P0 BRA `(.L_x_217) ;  /* 0x0000000000788947 */ /* 0x000fea0003800000 */
[----:B------:R-:W-:Y:S01]  /*adf0*/  VIADD R16, R16, 0xfffffffc ;  /* 0xfffffffc10107836 */ /* 0x000fe20000000000 */
[----:B------:R-:W-:Y:S01]  /*ae00*/  IADD3 R2, PT, PT, R7, 0x3, RZ ;  /* 0x0000000307027810 */ /* 0x000fe20007ffe0ff */
[----:B------:R-:W-:-:S05]  /*ae10*/  IMAD.MOV.U32 R3, RZ, RZ, 0x1 ;  /* 0x00000001ff037424 */ /* 0x000fca00078e00ff */
[----:B------:R-:W-:-:S07]  /*ae20*/  SHF.L.U32 R16, R3, R16, RZ ;  /* 0x0000001003107219 */ /* 0x000fce00000006ff */
.L_x_224:
        /* <DEDUP_REMOVED lines=22> */
[----:B------:R-:W-:Y:S05]  /*af90*/  CALL.REL.NOINC `($_Z19execSolutionsKernelP13ConstellationPjii$_Z5SQd2BiiiiiiiiiPli) ;  /* 0xffffffac000c7944 */ /* 0x000fea0003c3ffff */
.L_x_223:
[----:B------:R-:W-:Y:S05]  /*afa0*/  BSYNC.RECONVERGENT B6 ;  /* 0x0000000000067941 */ /* 0x000fea0003800200 */
.L_x_222:
[----:B------:R-:W-:-:S13]  /*afb0*/  ISETP.NE.AND P0, PT, R26, RZ, PT ;  /* 0x000000ff1a00720c */ /* 0x000fda0003f05270 */
[----:B------:R-:W-:Y:S05]  /*afc0*/  @P0 BRA `(.L_x_224) ;  /* 0xfffffffc00980947 */ /* 0x000fea000383ffff */
.L_x_217:
[----:B------:R-:W-:Y:S05]  /*afd0*/  BSYNC.RECONVERGENT B8 ;  /* 0x0000000000087941 */ /* 0x000fea0003800200 */
.L_x_215:
        /* <DEDUP_REMOVED lines=20> */
        .type           $_Z19execSolutionsKernelP13ConstellationPjii$_Z8SQd2BlkBiiiiiiiiiPli,@function
        .size           $_Z19execSolutionsKernelP13ConstellationPjii$_Z8SQd2BlkBiiiiiiiiiPli,($_Z19execSolutionsKernelP13ConstellationPjii$_Z9SQBklBjrBiiiiiiiiiPli - $_Z19execSolutionsKernelP13ConstellationPjii$_Z8SQd2BlkBiiiiiiiiiPli)
$_Z19execSolutionsKernelP13ConstellationPjii$_Z8SQd2BlkBiiiiiiiiiPli:
        /* <DEDUP_REMOVED lines=35> */
.L_x_231:
        /* <DEDUP_REMOVED lines=22> */
[----:B------:R-:W-:Y:S05]  /*b4b0*/  CALL.REL.NOINC `($_Z19execSolutionsKernelP13ConstellationPjii$_Z8SQd2BlkBiiiiiiiiiPli) ;  /* 0xfffffffc00187944 */ /* 0x000fea0003c3ffff */
.L_x_230:
[----:B------:R-:W-:Y:S05]  /*b4c0*/  BSYNC.RECONVERGENT B6 ;  /* 0x0000000000067941 */ /* 0x000fea0003800200 */
.L_x_229:
[----:B------:R-:W-:-:S13]  /*b4d0*/  ISETP.NE.AND P0, PT, R26, RZ, PT ;  /* 0x000000ff1a00720c */ /* 0x000fda0003f05270 */
[----:B------:R-:W-:Y:S05]  /*b4e0*/  @P0 BRA `(.L_x_231) ;  /* 0xfffffffc00980947 */ /* 0x000fea000383ffff */
[----:B------:R-:W-:Y:S05]  /*b4f0*/  BSYNC.RECONVERGENT B7 ;  /* 0x0000000000077941 */ /* 0x000fea0003800200 */
.L_x_228:
[----:B------:R-:W-:Y:S05]  /*b500*/  BRA `(.L_x_227) ;  /* 0x0000000000807947 */ /* 0x000fea0003800000 */
.L_x_226:
[----:B------:R-:W-:-:S13]  /*b510*/  ISETP.NE.AND P0, PT, R26, RZ, PT ;  /* 0x000000ff1a00720c */ /* 0x000fda0003f05270 */
[----:B------:R-:W-:Y:S05]  /*b520*/  @!P0 BRA `(.L_x_227) ;  /* 0x0000000000788947 */ /* 0x000fea0003800000 */
[----:B------:R-:W-:Y:S02]  /*b530*/  VIADD R16, R16, 0xfffffffd ;  /* 0xfffffffd10107836 */ /* 0x000fe40000000000 */
[----:B------:R-:W-:Y:S02]  /*b540*/  IMAD.MOV.U32 R3, RZ, RZ, 0x1 ;  /* 0x00000001ff037424 */ /* 0x000fe400078e00ff */
[----:B------:R-:W-:-:S03]  /*b550*/  VIADD R2, R7, 0x3 ;  /* 0x0000000307027836 */ /* 0x000fc60000000000 */
[----:B------:R-:W-:-:S07]  /*b560*/  SHF.L.U32 R16, R3, R16, RZ ;  /* 0x0000001003107219 */ /* 0x000fce00000006ff */
.L_x_234:
        /* <DEDUP_REMOVED lines=10> */
[----:B------:R-:W-:-:S04]  /*b610*/  LOP3.LUT R8, R4, 0xfffffffd, R3, 0xf8, !PT ;  /* 0xfffffffd04087812 */ /* 0x000fc800078ef803 */
[----:B------:R-:W-:-:S13]  /*b620*/  ISETP.NE.AND P0, PT, R8, -0x3, PT ;  /* 0xfffffffd0800780c */ /* 0x000fda0003f05270 */
[----:B------:R-:W-:Y:S05]  /*b630*/  @!P0 BRA `(.L_x_233) ;  /* 0x0000000000288947 */ /* 0x000fea0003800000 */
        /* <DEDUP_REMOVED lines=10> */
.L_x_233:
[----:B------:R-:W-:Y:S05]  /*b6e0*/  BSYNC.RECONVERGENT B6 ;  /* 0x0000000000067941 */ /* 0x000fea0003800200 */
.L_x_232:
[----:B------:R-:W-:-:S13]  /*b6f0*/  ISETP.NE.AND P0, PT, R26, RZ, PT ;  /* 0x000000ff1a00720c */ /* 0x000fda0003f05270 */
[----:B------:R-:W-:Y:S05]  /*b700*/  @P0 BRA `(.L_x_234) ;  /* 0xfffffffc00980947 */ /* 0x000fea000383ffff */
.L_x_227:
[----:B------:R-:W-:Y:S05]  /*b710*/  BSYNC.RECONVERGENT B8 ;  /* 0x0000000000087941 */ /* 0x000fea0003800200 */
.L_x_225:
        /* <DEDUP_REMOVED lines=20> */
        .type           $_Z19execSolutionsKernelP13ConstellationPjii$_Z9SQBklBjrBiiiiiiiiiPli,@function
        .size           $_Z19execSolutionsKernelP13ConstellationPjii$_Z9SQBklBjrBiiiiiiiiiPli,($_Z19execSolutionsKernelP13ConstellationPjii$_Z9SQBlkBjrBiiiiiiiiiPli - $_Z19execSolutionsKernelP13ConstellationPjii$_Z9SQBklBjrBiiiiiiiiiPli)
$_Z19execSolutionsKernelP13ConstellationPjii$_Z9SQBklBjrBiiiiiiiiiPli:
        /* <DEDUP_REMOVED lines=27> */
[----:B---3--:R-:W-:Y:S01]  /*ba10*/  MOV R18, R12 ;  /* 0x0000000c00127202 */ /* 0x008fe20000000f00 */
[----:B----4-:R-:W-:Y:S02]  /*ba20*/  IMAD.MOV.U32 R17, RZ, RZ, R13 ;  /* 0x000000ffff117224 */ /* 0x010fe400078e000d */
[----:B-----5:R-:W-:Y:S01]  /*ba30*/  IMAD.MOV.U32 R16, RZ, RZ, R14 ;  /* 0x000000ffff107224 */ /* 0x020fe200078e000e */
[----:B------:R-:W-:Y:S01]  /*ba40*/  ISETP.NE.AND P0, PT, R7, R19, PT ;  /* 0x000000130700720c */ /* 0x000fe20003f05270 */
[----:B------:R-:W-:-:S12]  /*ba50*/  IMAD.MOV.U32 R27, RZ, RZ, R8 ;  /* 0x000000ffff1b7224 */ /* 0x000fd800078e0008 */
[----:B012---:R-:W-:Y:S05]  /*ba60*/  @!P0 BRA `(.L_x_236) ;  /* 0x0000000000848947 */ /* 0x007fea0003800000 */
[----:B------:R-:W-:-:S13]  /*ba70*/  ISETP.NE.AND P0, PT, R27, RZ, PT ;  /* 0x000000ff1b00720c */ /* 0x000fda0003f05270 */
[----:B------:R-:W-:Y:S05]  /*ba80*/  @!P0 BRA `(.L_x_237) ;  /* 0x0000000400008947 */ /* 0x000fea0003800000 */
[----:B------:R-:W-:Y:S01]  /*ba90*/  BSSY.RECONVERGENT B7, `(.L_x_238) ;  /* 0x000001d000077945 */ /* 0x000fe20003800200 */
[----:B------:R-:W-:-:S07]  /*baa0*/  VIADD R2, R7, 0x1 ;  /* 0x0000000107027836 */ /* 0x000fce0000000000 */
.L_x_241:
        /* <DEDUP_REMOVED lines=22> */
[----:B------:R-:W-:-:S07]  /*bc10*/  IMAD.MOV.U32 R21, RZ, RZ, 0x0 ;  /* 0x00000000ff157424 */ /* 0x000fce00078e00ff */
[----:B------:R-:W-:Y:S05]  /*bc20*/  CALL.REL.NOINC `($_Z19execSolutionsKernelP13ConstellationPjii$_Z9SQBklBjrBiiiiiiiiiPli) ;  /* 0xfffffffc000c7944 */ /* 0x000fea0003c3ffff */
.L_x_240:
[----:B------:R-:W-:Y:S05]  /*bc30*/  BSYNC.RECONVERGENT B6 ;  /* 0x0000000000067941 */ /* 0x000fea0003800200 */
.L_x_239:
[----:B------:R-:W-:-:S13]  /*bc40*/  ISETP.NE.AND P0, PT, R27, RZ, PT ;  /* 0x000000ff1b00720c */ /* 0x000fda0003f05270 */
[----:B------:R-:W-:Y:S05]  /*bc50*/  @P0 BRA `(.L_x_241) ;  /* 0xfffffffc00940947 */ /* 0x000fea000383ffff */
[----:B------:R-:W-:Y:S05]  /*bc60*/  BSYNC.RECONVERGENT B7 ;  /* 0x0000000000077941 */ /* 0x000fea0003800200 */
.L_x_238:
[----:B------:R-:W-:Y:S05]  /*bc70*/  BRA `(.L_x_237) ;  /* 0x0000000000847947 */ /* 0x000fea0003800000 */
.L_x_236:
[----:B------:R-:W-:-:S13]  /*bc80*/  ISETP.NE.AND P0, PT, R27, RZ, PT ;  /* 0x000000ff1b00720c */ /* 0x000fda0003f05270 */
[----:B------:R-:W-:Y:S05]  /*bc90*/  @!P0 BRA `(.L_x_237) ;  /* 0x00000000007c8947 */ /* 0x000fea0003800000 */
[----:B------:R-:W-:Y:S02]  /*bca0*/  VIADD R16, R16, 0xfffffffc ;  /* 0xfffffffc10107836 */ /* 0x000fe40000000000 */
[----:B------:R-:W-:Y:S02]  /*bcb0*/  IMAD.MOV.U32 R3, RZ, RZ, 0x1 ;  /* 0x00000001ff037424 */ /* 0x000fe400078e00ff */
[----:B------:R-:W-:-:S03]  /*bcc0*/  VIADD R2, R7, 0x3 ;  /* 0x0000000307027836 */ /* 0x000fc60000000000 */
[----:B------:R-:W-:-:S07]  /*bcd0*/  SHF.L.U32 R16, R3, R16, RZ ;  /* 0x0000001003107219 */ /* 0x000fce00000006ff */
.L_x_244:
[----:B------:R-:W-:Y:S01]  /*bce0*/  IMAD.MOV R0, RZ, RZ, -R27 ;  /* 0x000000ffff007224 */ /* 0x000fe200078e0a1b */
[----:B------:R-:W-:Y:S04]  /*bcf0*/  BSSY.RECONVERGENT B6, `(.L_x_242) ;  /* 0x0000017000067945 */ /* 0x000fe80003800200 */
[----:B------:R-:W-:-:S04]  /*bd00*/  LOP3.LUT R0, R27, R0, RZ, 0xc0, !PT ;  /* 0x000000001b007212 */ /* 0x000fc800078ec0ff */
[C---:B------:R-:W-:Y:S01]  /*bd10*/  LOP3.LUT R5, R0.reuse, R25, RZ, 0xfc, !PT ;  /* 0x0000001900057212 */ /* 0x040fe200078efcff */
        /* <DEDUP_REMOVED lines=19> */
[----:B------:R-:W-:Y:S05]  /*be50*/  CALL.REL.NOINC `($_Z19execSolutionsKernelP13ConstellationPjii$_Z6SQBjrBiiiiiiiiiPli) ;  /* 0xffffffa000fc7944 */ /* 0x000fea0003c3ffff */
.L_x_243:
[----:B------:R-:W-:Y:S05]  /*be60*/  BSYNC.RECONVERGENT B6 ;  /* 0x0000000000067941 */ /* 0x000fea0003800200 */
.L_x_242:
[----:B------:R-:W-:-:S13]  /*be70*/  ISETP.NE.AND P0, PT, R27, RZ, PT ;  /* 0x000000ff1b00720c */ /* 0x000fda0003f05270 */
[----:B------:R-:W-:Y:S05]  /*be80*/  @P0 BRA `(.L_x_244) ;  /* 0xfffffffc00940947 */ /* 0x000fea000383ffff */
.L_x_237:
[----:B------:R-:W-:Y:S05]  /*be90*/  BSYNC.RECONVERGENT B8 ;  /* 0x0000000000087941 */ /* 0x000fea0003800200 */
.L_x_235:
        /* <DEDUP_REMOVED lines=21> */
        .type           $_Z19execSolutionsKernelP13ConstellationPjii$_Z9SQBlkBjrBiiiiiiiiiPli,@function
        .size           $_Z19execSolutionsKernelP13ConstellationPjii$_Z9SQBlkBjrBiiiiiiiiiPli,($_Z19execSolutionsKernelP13ConstellationPjii$_Z9SQd1BkBlBiiiiiiiiiPli - $_Z19execSolutionsKernelP13ConstellationPjii$_Z9SQBlkBjrBiiiiiiiiiPli)
$_Z19execSolutionsKernelP13ConstellationPjii$_Z9SQBlkBjrBiiiiiiiiiPli:
        /* <DEDUP_REMOVED lines=37> */
.L_x_251:
        /* <DEDUP_REMOVED lines=23> */
[----:B------:R-:W-:Y:S05]  /*c3b0*/  CALL.REL.NOINC `($_Z19execSolutionsKernelP13ConstellationPjii$_Z9SQBlkBjrBiiiiiiiiiPli) ;  /* 0xfffffffc000c7944 */ /* 0x000fea0003c3ffff */
.L_x_250:
[----:B------:R-:W-:Y:S05]  /*c3c0*/  BSYNC.RECONVERGENT B6 ;  /* 0x0000000000067941 */ /* 0x000fea0003800200 */
.L_x_249:
[----:B------:R-:W-:-:S13]  /*c3d0*/  ISETP.NE.AND P0, PT, R27, RZ, PT ;  /* 0x000000ff1b00720c */ /* 0x000fda0003f05270 */
[----:B------:R-:W-:Y:S05]  /*c3e0*/  @P0 BRA `(.L_x_251) ;  /* 0xfffffffc00940947 */ /* 0x000fea000383ffff */
[----:B------:R-:W-:Y:S05]  /*c3f0*/  BSYNC.RECONVERGENT B7 ;  /* 0x0000000000077941 */ /* 0x000fea0003800200 */
.L_x_248:
[----:B------:R-:W-:Y:S05]  /*c400*/  BRA `(.L_x_247) ;  /* 0x0000000000847947 */ /* 0x000fea0003800000 */
.L_x_246:
[----:B------:R-:W-:-:S13]  /*c410*/  ISETP.NE.AND P0, PT, R27, RZ, PT ;  /* 0x000000ff1b00720c */ /* 0x000fda0003f05270 */
[----:B------:R-:W-:Y:S05]  /*c420*/  @!P0 BRA `(.L_x_247) ;  /* 0x00000000007c8947 */ /* 0x000fea0003800000 */
[----:B------:R-:W-:Y:S02]  /*c430*/  VIADD R16, R16, 0xfffffffd ;  /* 0xfffffffd10107836 */ /* 0x000fe40000000000 */
[----:B------:R-:W-:Y:S02]  /*c440*/  IMAD.MOV.U32 R3, RZ, RZ, 0x1 ;  /* 0x00000001ff037424 */ /* 0x000fe400078e00ff */
[----:B------:R-:W-:-:S03]  /*c450*/  VIADD R2, R7, 0x3 ;  /* 0x0000000307027836 */ /* 0x000fc60000000000 */
[----:B------:R-:W-:-:S07]  /*c460*/  SHF.L.U32 R16, R3, R16, RZ ;  /* 0x0000001003107219 */ /* 0x000fce00000006ff */
.L_x_254:
[C---:B------:R-:W-:Y:S01]  /*c470*/  IADD3 R0, PT, PT, -R27.reuse, RZ, RZ ;  /* 0x000000ff1b007210 */ /* 0x040fe20007ffe1ff */
[----:B------:R-:W-:Y:S03]  /*c480*/  BSSY.RECONVERGENT B6, `(.L_x_252) ;  /* 0x0000017000067945 */ /* 0x000fe60003800200 */
[----:B------:R-:W-:-:S04]  /*c490*/  LOP3.LUT R0, R27, R0, RZ, 0xc0, !PT ;  /* 0x000000001b007212 */ /* 0x000fc800078ec0ff */
[C---:B------:R-:W-:Y:S01]  /*c4a0*/  LOP3.LUT R5, R0.reuse, R25, RZ, 0xfc, !PT ;  /* 0x0000001900057212 */ /* 0x040fe200078efcff */
        /* <DEDUP_REMOVED lines=20> */
.L_x_253:
[----:B------:R-:W-:Y:S05]  /*c5f0*/  BSYNC.RECONVERGENT B6 ;  /* 0x0000000000067941 */ /* 0x000fea0003800200 */
.L_x_252:
[----:B------:R-:W-:-:S13]  /*c600*/  ISETP.NE.AND P0, PT, R27, RZ, PT ;  /* 0x000000ff1b00720c */ /* 0x000fda0003f05270 */
[----:B------:R-:W-:Y:S05]  /*c610*/  @P0 BRA `(.L_x_254) ;  /* 0xfffffffc00940947 */ /* 0x000fea000383ffff */
.L_x_247:
[----:B------:R-:W-:Y:S05]  /*c620*/  BSYNC.RECONVERGENT B8 ;  /* 0x0000000000087941 */ /* 0x000fea0003800200 */
.L_x_245:
        /* <DEDUP_REMOVED lines=21> */
        .type           $_Z19execSolutionsKernelP13ConstellationPjii$_Z9SQd1BkBlBiiiiiiiiiPli,@function
        .size           $_Z19execSolutionsKernelP13ConstellationPjii$_Z9SQd1BkBlBiiiiiiiiiPli,($_Z19execSolutionsKernelP13ConstellationPjii$_Z9SQd1BlBkBiiiiiiiiiPli - $_Z19execSolutionsKernelP13ConstellationPjii$_Z9SQd1BkBlBiiiiiiiiiPli)
$_Z19execSolutionsKernelP13ConstellationPjii$_Z9SQd1BkBlBiiiiiiiiiPli:
        /* <DEDUP_REMOVED lines=30> */
[----:B------:R-:W-:Y:S01]  /*c960*/  ISETP.NE.AND P0, PT, R7, R22, PT ;  /* 0x000000160700720c */ /* 0x000fe20003f05270 */
[----:B------:R-:W-:-:S12]  /*c970*/  IMAD.MOV.U32 R27, RZ, RZ, R8 ;  /* 0x000000ffff1b7224 */ /* 0x000fd800078e0008 */
[----:B012---:R-:W-:Y:S05]  /*c980*/  @!P0 BRA `(.L_x_256) ;  /* 0x0000000000848947 */ /* 0x007fea0003800000 */
[----:B------:R-:W-:-:S13]  /*c990*/  ISETP.NE.AND P0, PT, R27, RZ, PT ;  /* 0x000000ff1b00720c */ /* 0x000fda0003f05270 */
[----:B------:R-:W-:Y:S05]  /*c9a0*/  @!P0 BRA `(.L_x_257) ;  /* 0x0000000000fc8947 */ /* 0x000fea0003800000 */
[----:B------:R-:W-:Y:S01]  /*c9b0*/  BSSY.RECONVERGENT B7, `(.L_x_258) ;  /* 0x000001d000077945 */ /* 0x000fe20003800200 */
[----:B------:R-:W-:-:S07]  /*c9c0*/  VIADD R2, R7, 0x1 ;  /* 0x0000000107027836 */ /* 0x000fce0000000000 */
.L_x_261:
        /* <DEDUP_REMOVED lines=23> */
[----:B------:R-:W-:Y:S05]  /*cb40*/  CALL.REL.NOINC `($_Z19execSolutionsKernelP13ConstellationPjii$_Z9SQd1BkBlBiiiiiiiiiPli) ;  /* 0xfffffffc000c7944 */ /* 0x000fea0003c3ffff */
.L_x_260:
[----:B------:R-:W-:Y:S05]  /*cb50*/  BSYNC.RECONVERGENT B6 ;  /* 0x0000000000067941 */ /* 0x000fea0003800200 */
.L_x_259:
[----:B------:R-:W-:-:S13]  /*cb60*/  ISETP.NE.AND P0, PT, R27, RZ, PT ;  /* 0x000000ff1b00720c */ /* 0x000fda0003f05270 */
[----:B------:R-:W-:Y:S05]  /*cb70*/  @P0 BRA `(.L_x_261) ;  /* 0xfffffffc00940947 */ /* 0x000fea000383ffff */
[----:B------:R-:W-:Y:S05]  /*cb80*/  BSYNC.RECONVERGENT B7 ;  /* 0x0000000000077941 */ /* 0x000fea0003800200 */
.L_x_258:
[----:B------:R-:W-:Y:S05]  /*cb90*/  BRA `(.L_x_257) ;  /* 0x0000000000807947 */ /* 0x000fea0003800000 */
.L_x_256:
[----:B------:R-:W-:-:S13]  /*cba0*/  ISETP.NE.AND P0, PT, R27, RZ, PT ;  /* 0x000000ff1b00720c */ /* 0x000fda0003f05270 */
[----:B------:R-:W-:Y:S05]  /*cbb0*/  @!P0 BRA `(.L_x_257) ;  /* 0x0000000000788947 */ /* 0x000fea0003800000 */
[----:B------:R-:W-:Y:S01]  /*cbc0*/  VIADD R16, R16, 0xfffffffd ;  /* 0xfffffffd10107836 */ /* 0x000fe20000000000 */
[----:B------:R-:W-:Y:S01]  /*cbd0*/  IADD3 R2, PT, PT, R7, 0x2, RZ ;  /* 0x0000000207027810 */ /* 0x000fe20007ffe0ff */
[----:B------:R-:W-:-:S05]  /*cbe0*/  IMAD.MOV.U32 R3, RZ, RZ, 0x1 ;  /* 0x00000001ff037424 */ /* 0x000fca00078e00ff */
[----:B------:R-:W-:-:S07]  /*cbf0*/  SHF.L.U32 R16, R3, R16, RZ ;  /* 0x0000001003107219 */ /* 0x000fce00000006ff */
.L_x_264:
[----:B------:R-:W-:Y:S01]  /*cc00*/  IMAD.MOV R0, RZ, RZ, -R27 ;  /* 0x000000ffff007224 */ /* 0x000fe200078e0a1b */
[----:B------:R-:W-:Y:S04]  /*cc10*/  BSSY.RECONVERGENT B6, `(.L_x_262) ;  /* 0x0000016000067945 */ /* 0x000fe80003800200 */
        /* <DEDUP_REMOVED lines=19> */
[----:B------:R-:W-:-:S07]  /*cd50*/  IMAD.MOV.U32 R21, RZ, RZ, 0x0 ;  /* 0x00000000ff157424 */ /* 0x000fce00078e00ff */
[----:B------:R-:W-:Y:S05]  /*cd60*/  CALL.REL.NOINC `($_Z19execSolutionsKernelP13ConstellationPjii$_Z7SQd1BlBiiiiiiiiiPli) ;  /* 0xffffffa800807944 */ /* 0x000fea0003c3ffff */
.L_x_263:
[----:B------:R-:W-:Y:S05]  /*cd70*/  BSYNC.RECONVERGENT B6 ;  /* 0x0000000000067941 */ /* 0x000fea0003800200 */
.L_x_262:
[----:B------:R-:W-:-:S13]  /*cd80*/  ISETP.NE.AND P0, PT, R27, RZ, PT ;  /* 0x000000ff1b00720c */ /* 0x000fda0003f05270 */
[----:B------:R-:W-:Y:S05]  /*cd90*/  @P0 BRA `(.L_x_264) ;  /* 0xfffffffc00980947 */ /* 0x000fea000383ffff */
.L_x_257:
[----:B------:R-:W-:Y:S05]  /*cda0*/  BSYNC.RECONVERGENT B8 ;  /* 0x0000000000087941 */ /* 0x000fea0003800200 */
.L_x_255:
        /* <DEDUP_REMOVED lines=21> */
        .type           $_Z19execSolutionsKernelP13ConstellationPjii$_Z9SQd1BlBkBiiiiiiiiiPli,@function
        .size           $_Z19execSolutionsKernelP13ConstellationPjii$_Z9SQd1BlBkBiiiiiiiiiPli,($_Z19execSolutionsKernelP13ConstellationPjii$_Z9SQd2BkBlBiiiiiiiiiPli - $_Z19execSolutionsKernelP13ConstellationPjii$_Z9SQd1BlBkBiiiiiiiiiPli)
$_Z19execSolutionsKernelP13ConstellationPjii$_Z9SQd1BlBkBiiiiiiiiiPli:
        /* <DEDUP_REMOVED lines=37> */
.L_x_271:
        /* <DEDUP_REMOVED lines=23> */
[----:B------:R-:W-:Y:S05]  /*d2c0*/  CALL.REL.NOINC `($_Z19execSolutionsKernelP13ConstellationPjii$_Z9SQd1BlBkBiiiiiiiiiPli) ;  /* 0xfffffffc000c7944 */ /* 0x000fea0003c3ffff */
.L_x_270:
[----:B------:R-:W-:Y:S05]  /*d2d0*/  BSYNC.RECONVERGENT B6 ;  /* 0x0000000000067941 */ /* 0x000fea0003800200 */
.L_x_269:
[----:B------:R-:W-:-:S13]  /*d2e0*/  ISETP.NE.AND P0, PT, R27, RZ, PT ;  /* 0x000000ff1b00720c */ /* 0x000fda0003f05270 */
[----:B------:R-:W-:Y:S05]  /*d2f0*/  @P0 BRA `(.L_x_271) ;  /* 0xfffffffc00940947 */ /* 0x000fea000383ffff */
[----:B------:R-:W-:Y:S05]  /*d300*/  BSYNC.RECONVERGENT B7 ;  /* 0x0000000000077941 */ /* 0x000fea0003800200 */
.L_x_268:
[----:B------:R-:W-:Y:S05]  /*d310*/  BRA `(.L_x_267) ;  /* 0x0000000000747947 */ /* 0x000fea0003800000 */
.L_x_266:
[----:B------:R-:W-:-:S13]  /*d320*/  ISETP.NE.AND P0, PT, R27, RZ, PT ;  /* 0x000000ff1b00720c */ /* 0x000fda0003f05270 */
[----:B------:R-:W-:Y:S05]  /*d330*/  @!P0 BRA `(.L_x_267) ;  /* 0x00000000006c8947 */ /* 0x000fea0003800000 */
[----:B------:R-:W-:-:S07]  /*d340*/  VIADD R2, R7, 0x2 ;  /* 0x0000000207027836 */ /* 0x000fce0000000000 */
.L_x_274:
        /* <DEDUP_REMOVED lines=21> */
[----:B------:R-:W-:-:S07]  /*d4a0*/  IMAD.MOV.U32 R21, RZ, RZ, 0x0 ;  /* 0x00000000ff157424 */ /* 0x000fce00078e00ff */
[----:B------:R-:W-:Y:S05]  /*d4b0*/  CALL.REL.NOINC `($_Z19execSolutionsKernelP13ConstellationPjii$_Z7SQd1BkBiiiiiiiiiPli) ;  /* 0xffffff9800e07944 */ /* 0x000fea0003c3ffff */
.L_x_273:
[----:B------:R-:W-:Y:S05]  /*d4c0*/  BSYNC.RECONVERGENT B6 ;  /* 0x0000000000067941 */ /* 0x000fea0003800200 */
.L_x_272:
[----:B------:R-:W-:-:S13]  /*d4d0*/  ISETP.NE.AND P0, PT, R27, RZ, PT ;  /* 0x000000ff1b00720c */ /* 0x000fda0003f05270 */
[----:B------:R-:W-:Y:S05]  /*d4e0*/  @P0 BRA `(.L_x_274) ;  /* 0xfffffffc00980947 */ /* 0x000fea000383ffff */
.L_x_267:
[----:B------:R-:W-:Y:S05]  /*d4f0*/  BSYNC.RECONVERGENT B8 ;  /* 0x0000000000087941 */ /* 0x000fea0003800200 */
.L_x_265:
        /* <DEDUP_REMOVED lines=21> */
        .type           $_Z19execSolutionsKernelP13ConstellationPjii$_Z9SQd2BkBlBiiiiiiiiiPli,@function
        .size           $_Z19execSolutionsKernelP13ConstellationPjii$_Z9SQd2BkBlBiiiiiiiiiPli,($_Z19execSolutionsKernelP13ConstellationPjii$_Z9SQd2BlBkBiiiiiiiiiPli - $_Z19execSolutionsKernelP13ConstellationPjii$_Z9SQd2BkBlBiiiiiiiiiPli)
$_Z19execSolutionsKernelP13ConstellationPjii$_Z9SQd2BkBlBiiiiiiiiiPli:
        /* <DEDUP_REMOVED lines=37> */
.L_x_281:
        /* <DEDUP_REMOVED lines=23> */
[----:B------:R-:W-:Y:S05]  /*da10*/  CALL.REL.NOINC `($_Z19execSolutionsKernelP13ConstellationPjii$_Z9SQd2BkBlBiiiiiiiiiPli) ;  /* 0xfffffffc000c7944 */ /* 0x000fea0003c3ffff */
.L_x_280:
[----:B------:R-:W-:Y:S05]  /*da20*/  BSYNC.RECONVERGENT B6 ;  /* 0x0000000000067941 */ /* 0x000fea0003800200 */
.L_x_279:
[----:B------:R-:W-:-:S13]  /*da30*/  ISETP.NE.AND P0, PT, R27, RZ, PT ;  /* 0x000000ff1b00720c */ /* 0x000fda0003f05270 */
[----:B------:R-:W-:Y:S05]  /*da40*/  @P0 BRA `(.L_x_281) ;  /* 0xfffffffc00940947 */ /* 0x000fea000383ffff */
[----:B------:R-:W-:Y:S05]  /*da50*/  BSYNC.RECONVERGENT B7 ;  /* 0x0000000000077941 */ /* 0x000fea0003800200 */
.L_x_278:
[----:B------:R-:W-:Y:S05]  /*da60*/  BRA `(.L_x_277) ;  /* 0x0000000000807947 */ /* 0x000fea0003800000 */
.L_x_276:
[----:B------:R-:W-:-:S13]  /*da70*/  ISETP.NE.AND P0, PT, R27, RZ, PT ;  /* 0x000000ff1b00720c */ /* 0x000fda0003f05270 */
[----:B------:R-:W-:Y:S05]  /*da80*/  @!P0 BRA `(.L_x_277) ;  /* 0x0000000000788947 */ /* 0x000fea0003800000 */
[----:B------:R-:W-:Y:S01]  /*da90*/  VIADD R16, R16, 0xfffffffd ;  /* 0xfffffffd10107836 */ /* 0x000fe20000000000 */
[----:B------:R-:W-:Y:S01]  /*daa0*/  IADD3 R2, PT, PT, R7, 0x2, RZ ;  /* 0x0000000207027810 */ /* 0x000fe20007ffe0ff */
[----:B------:R-:W-:-:S05]  /*dab0*/  IMAD.MOV.U32 R3, RZ, RZ, 0x1 ;  /* 0x00000001ff037424 */ /* 0x000fca00078e00ff */
[----:B------:R-:W-:-:S07]  /*dac0*/  SHF.L.U32 R16, R3, R16, RZ ;  /* 0x0000001003107219 */ /* 0x000fce00000006ff */
.L_x_284:
        /* <DEDUP_REMOVED lines=22> */
[----:B------:R-:W-:Y:S05]  /*dc30*/  CALL.REL.NOINC `($_Z19execSolutionsKernelP13ConstellationPjii$_Z7SQd2BlBiiiiiiiiiPli) ;  /* 0xffffffa8007c7944 */ /* 0x000fea0003c3ffff */
.L_x_283:
[----:B------:R-:W-:Y:S05]  /*dc40*/  BSYNC.RECONVERGENT B6 ;  /* 0x0000000000067941 */ /* 0x000fea0003800200 */
.L_x_282:
[----:B------:R-:W-:-:S13]  /*dc50*/  ISETP.NE.AND P0, PT, R27, RZ, PT ;  /* 0x000000ff1b00720c */ /* 0x000fda0003f05270 */
[----:B------:R-:W-:Y:S05]  /*dc60*/  @P0 BRA `(.L_x_284) ;  /* 0xfffffffc00980947 */ /* 0x000fea000383ffff */
.L_x_277:
[----:B------:R-:W-:Y:S05]  /*dc70*/  BSYNC.RECONVERGENT B8 ;  /* 0x0000000000087941 */ /* 0x000fea0003800200 */
.L_x_275:
        /* <DEDUP_REMOVED lines=21> */
        .type           $_Z19execSolutionsKernelP13ConstellationPjii$_Z9SQd2BlBkBiiiiiiiiiPli,@function
        .size           $_Z19execSolutionsKernelP13ConstellationPjii$_Z9SQd2BlBkBiiiiiiiiiPli,(.L_x_323 - $_Z19execSolutionsKernelP13ConstellationPjii$_Z9SQd2BlBkBiiiiiiiiiPli)
$_Z19execSolutionsKernelP13ConstellationPjii$_Z9SQd2BlBkBiiiiiiiiiPli:
        /* <DEDUP_REMOVED lines=37> */
.L_x_291:
        /* <DEDUP_REMOVED lines=23> */
[----:B------:R-:W-:Y:S05]  /*e190*/  CALL.REL.NOINC `($_Z19execSolutionsKernelP13ConstellationPjii$_Z9SQd2BlBkBiiiiiiiiiPli) ;  /* 0xfffffffc000c7944 */ /* 0x000fea0003c3ffff */
.L_x_290:
[----:B------:R-:W-:Y:S05]  /*e1a0*/  BSYNC.RECONVERGENT B6 ;  /* 0x0000000000067941 */ /* 0x000fea0003800200 */
.L_x_289:
[----:B------:R-:W-:-:S13]  /*e1b0*/  ISETP.NE.AND P0, PT, R27, RZ, PT ;  /* 0x000000ff1b00720c */ /* 0x000fda0003f05270 */
[----:B------:R-:W-:Y:S05]  /*e1c0*/  @P0 BRA `(.L_x_291) ;  /* 0xfffffffc00940947 */ /* 0x000fea000383ffff */
[----:B------:R-:W-:Y:S05]  /*e1d0*/  BSYNC.RECONVERGENT B7 ;  /* 0x0000000000077941 */ /* 0x000fea0003800200 */
.L_x_288:
[----:B------:R-:W-:Y:S05]  /*e1e0*/  BRA `(.L_x_287) ;  /* 0x0000000000747947 */ /* 0x000fea0003800000 */
.L_x_286:
[----:B------:R-:W-:-:S13]  /*e1f0*/  ISETP.NE.AND P0, PT, R27, RZ, PT ;  /* 0x000000ff1b00720c */ /* 0x000fda0003f05270 */
[----:B------:R-:W-:Y:S05]  /*e200*/  @!P0 BRA `(.L_x_287) ;  /* 0x00000000006c8947 */ /* 0x000fea0003800000 */
[----:B------:R-:W-:-:S07]  /*e210*/  VIADD R2, R7, 0x2 ;  /* 0x0000000207027836 */ /* 0x000fce0000000000 */
.L_x_294:
        /* <DEDUP_REMOVED lines=22> */
[----:B------:R-:W-:Y:S05]  /*e380*/  CALL.REL.NOINC `($_Z19execSolutionsKernelP13ConstellationPjii$_Z7SQd2BkBiiiiiiiiiPli) ;  /* 0xffffff9800dc7944 */ /* 0x000fea0003c3ffff */
.L_x_293:
[----:B------:R-:W-:Y:S05]  /*e390*/  BSYNC.RECONVERGENT B6 ;  /* 0x0000000000067941 */ /* 0x000fea0003800200 */
.L_x_292:
[----:B------:R-:W-:-:S13]  /*e3a0*/  ISETP.NE.AND P0, PT, R27, RZ, PT ;  /* 0x000000ff1b00720c */ /* 0x000fda0003f05270 */
[----:B------:R-:W-:Y:S05]  /*e3b0*/  @P0 BRA `(.L_x_294) ;  /* 0xfffffffc00980947 */ /* 0x000fea000383ffff */
.L_x_287:
[----:B------:R-:W-:Y:S05]  /*e3c0*/  BSYNC.RECONVERGENT B8 ;  /* 0x0000000000087941 */ /* 0x000fea0003800200 */
.L_x_285:
        /* <DEDUP_REMOVED lines=21> */
.L_x_295:
[----:B------:R-:W-:-:S00]  /*e520*/  BRA `(.L_x_295) ;  /* 0xfffffffc00fc7947 */ /* 0x000fc0000383ffff */
[----:B------:R-:W-:-:S00]  /*e530*/  NOP ;  /* 0x0000000000007918 */ /* 0x000fc00000000000 */
        /* <DEDUP_REMOVED lines=12> */
.L_x_323:


//--------------------- .nv.shared._Z19execSolutionsKernelP13ConstellationPjii --------------------------
	.section	.nv.shared._Z19execSolutionsKernelP13ConstellationPjii,"aw",@nobits
	.sectionflags	@""
	.align	4
.nv.shared._Z19execSolutionsKernelP13ConstellationPjii:
	.zero		1408


//--------------------- .nv.shared.reserved.0     --------------------------
	.section	.nv.shared.reserved.0,"aw",@nobits
	.weak		__nv_reservedSMEM_offset_0_alias
	.size		__nv_reservedSMEM_offset_0_alias, 0, 64
	.other		__nv_reservedSMEM_offset_0_alias,@"STO_CUDA_RESERVED_SHARED STV_DEFAULT"
__nv_reservedSMEM_offset_0_alias:
	.zero		0
	.zero		64


//--------------------- .nv.constant0._Z19execSolutionsKernelP13ConstellationPjii --------------------------
	.section	.nv.constant0._Z19execSolutionsKernelP13ConstellationPjii,"a",@progbits
	.sectionflags	@""
	.align	4
.nv.constant0._Z19execSolutionsKernelP13ConstellationPjii:
	.zero		920


//--------------------- SYMBOLS --------------------------

	.type		.nv.reservedSmem.offset0,@object
	.size		.nv.reservedSmem.offset0,0x4
	.type		.nv.reservedSmem.cap,@object
	.size		.nv.reservedSmem.cap,0x4
